//
// Generated by NVIDIA NVVM Compiler
//
// Compiler Build ID: CL-36424714
// Cuda compilation tools, release 13.0, V13.0.88
// Based on NVVM 20.0.0
//

.version 9.0
.target sm_100
.address_size 64

	// .globl	_Z17small_kernel_convPKfS0_S0_Pfiiiiiiiiiiiii
// _ZZ18medium_kernel_convPKfS0_S0_PfiiiiiiiiiiiiiE8s_filter has been demoted
// _ZZ17large_kernel_convPKfS0_S0_PfiiiiiiiiiiiiiE14s_filter_block has been demoted

.visible .entry _Z17small_kernel_convPKfS0_S0_Pfiiiiiiiiiiiii(
	.param .u64 .ptr .align 1 _Z17small_kernel_convPKfS0_S0_Pfiiiiiiiiiiiii_param_0,
	.param .u64 .ptr .align 1 _Z17small_kernel_convPKfS0_S0_Pfiiiiiiiiiiiii_param_1,
	.param .u64 .ptr .align 1 _Z17small_kernel_convPKfS0_S0_Pfiiiiiiiiiiiii_param_2,
	.param .u64 .ptr .align 1 _Z17small_kernel_convPKfS0_S0_Pfiiiiiiiiiiiii_param_3,
	.param .u32 _Z17small_kernel_convPKfS0_S0_Pfiiiiiiiiiiiii_param_4,
	.param .u32 _Z17small_kernel_convPKfS0_S0_Pfiiiiiiiiiiiii_param_5,
	.param .u32 _Z17small_kernel_convPKfS0_S0_Pfiiiiiiiiiiiii_param_6,
	.param .u32 _Z17small_kernel_convPKfS0_S0_Pfiiiiiiiiiiiii_param_7,
	.param .u32 _Z17small_kernel_convPKfS0_S0_Pfiiiiiiiiiiiii_param_8,
	.param .u32 _Z17small_kernel_convPKfS0_S0_Pfiiiiiiiiiiiii_param_9,
	.param .u32 _Z17small_kernel_convPKfS0_S0_Pfiiiiiiiiiiiii_param_10,
	.param .u32 _Z17small_kernel_convPKfS0_S0_Pfiiiiiiiiiiiii_param_11,
	.param .u32 _Z17small_kernel_convPKfS0_S0_Pfiiiiiiiiiiiii_param_12,
	.param .u32 _Z17small_kernel_convPKfS0_S0_Pfiiiiiiiiiiiii_param_13,
	.param .u32 _Z17small_kernel_convPKfS0_S0_Pfiiiiiiiiiiiii_param_14,
	.param .u32 _Z17small_kernel_convPKfS0_S0_Pfiiiiiiiiiiiii_param_15,
	.param .u32 _Z17small_kernel_convPKfS0_S0_Pfiiiiiiiiiiiii_param_16
)
{
	.reg .pred 	%p<44>;
	.reg .b32 	%r<64>;
	.reg .b32 	%f<56>;
	.reg .b64 	%rd<81>;

	ld.param.u64 	%rd14, [_Z17small_kernel_convPKfS0_S0_Pfiiiiiiiiiiiii_param_0];
	ld.param.u64 	%rd15, [_Z17small_kernel_convPKfS0_S0_Pfiiiiiiiiiiiii_param_1];
	ld.param.u64 	%rd16, [_Z17small_kernel_convPKfS0_S0_Pfiiiiiiiiiiiii_param_2];
	ld.param.u32 	%r30, [_Z17small_kernel_convPKfS0_S0_Pfiiiiiiiiiiiii_param_5];
	ld.param.u32 	%r31, [_Z17small_kernel_convPKfS0_S0_Pfiiiiiiiiiiiii_param_6];
	ld.param.u32 	%r32, [_Z17small_kernel_convPKfS0_S0_Pfiiiiiiiiiiiii_param_7];
	ld.param.u32 	%r33, [_Z17small_kernel_convPKfS0_S0_Pfiiiiiiiiiiiii_param_8];
	ld.param.u32 	%r34, [_Z17small_kernel_convPKfS0_S0_Pfiiiiiiiiiiiii_param_9];
	ld.param.u32 	%r35, [_Z17small_kernel_convPKfS0_S0_Pfiiiiiiiiiiiii_param_10];
	ld.param.u32 	%r42, [_Z17small_kernel_convPKfS0_S0_Pfiiiiiiiiiiiii_param_11];
	ld.param.u32 	%r37, [_Z17small_kernel_convPKfS0_S0_Pfiiiiiiiiiiiii_param_12];
	ld.param.u32 	%r38, [_Z17small_kernel_convPKfS0_S0_Pfiiiiiiiiiiiii_param_13];
	ld.param.u32 	%r39, [_Z17small_kernel_convPKfS0_S0_Pfiiiiiiiiiiiii_param_14];
	ld.param.u32 	%r40, [_Z17small_kernel_convPKfS0_S0_Pfiiiiiiiiiiiii_param_15];
	ld.param.u32 	%r41, [_Z17small_kernel_convPKfS0_S0_Pfiiiiiiiiiiiii_param_16];
	mov.u32 	%r43, %ctaid.x;
	mov.u32 	%r44, %ntid.x;
	mov.u32 	%r45, %tid.x;
	mad.lo.s32 	%r1, %r43, %r44, %r45;
	mov.u32 	%r46, %ctaid.y;
	mov.u32 	%r47, %ntid.y;
	mov.u32 	%r48, %tid.y;
	mad.lo.s32 	%r49, %r46, %r47, %r48;
	mov.u32 	%r3, %ctaid.z;
	setp.ge.s32 	%p1, %r1, %r37;
	setp.ge.s32 	%p2, %r49, %r42;
	or.pred  	%p3, %p1, %p2;
	setp.ge.s32 	%p4, %r3, %r35;
	or.pred  	%p5, %p4, %p3;
	@%p5 bra 	$L__BB0_33;
	setp.eq.s64 	%p6, %rd16, 0;
	mov.f32 	%f41, 0f00000000;
	@%p6 bra 	$L__BB0_3;
	mul.wide.u32 	%rd19, %r3, 4;
	add.s64 	%rd18, %rd16, %rd19;
	// begin inline asm
	ld.global.nc.f32 %f41, [%rd18];
	// end inline asm
$L__BB0_3:
	ld.param.u32 	%r55, [_Z17small_kernel_convPKfS0_S0_Pfiiiiiiiiiiiii_param_4];
	mul.lo.s32 	%r50, %r40, %r49;
	sub.s32 	%r4, %r50, %r38;
	mul.lo.s32 	%r5, %r41, %r1;
	cvt.u64.u32 	%rd1, %r3;
	setp.lt.s32 	%p7, %r55, 1;
	@%p7 bra 	$L__BB0_33;
	cvt.s64.s32 	%rd2, %r31;
	cvt.s64.s32 	%rd3, %r34;
	and.b32  	%r6, %r34, 3;
	and.b32  	%r7, %r34, 2147483644;
	neg.s32 	%r8, %r7;
	sub.s32 	%r10, %r5, %r39;
	add.s32 	%r9, %r10, 3;
	cvt.s64.s32 	%rd4, %r1;
	cvt.u64.u32 	%rd5, %r49;
	mov.b32 	%r58, 0;
	cvt.u64.u32 	%rd21, %r32;
$L__BB0_5:
	setp.lt.s32 	%p8, %r32, 1;
	mov.f32 	%f45, %f41;
	@%p8 bra 	$L__BB0_32;
	mov.b32 	%r59, 0;
	mov.f32 	%f45, %f41;
$L__BB0_7:
	setp.lt.s32 	%p9, %r33, 1;
	@%p9 bra 	$L__BB0_31;
	cvt.u64.u32 	%rd20, %r59;
	mul.wide.u32 	%rd22, %r58, %r32;
	add.s64 	%rd23, %rd22, %rd20;
	cvt.s64.s32 	%rd24, %r30;
	mul.lo.s64 	%rd6, %rd23, %rd24;
	mad.lo.s64 	%rd25, %rd21, %rd1, %rd20;
	cvt.s64.s32 	%rd26, %r33;
	mul.lo.s64 	%rd7, %rd25, %rd26;
	mov.b32 	%r60, 0;
$L__BB0_9:
	setp.lt.s32 	%p10, %r34, 1;
	add.s32 	%r14, %r60, %r4;
	setp.lt.s32 	%p11, %r14, 0;
	setp.ge.s32 	%p12, %r14, %r30;
	or.pred  	%p13, %p11, %p10;
	or.pred  	%p14, %p13, %p12;
	@%p14 bra 	$L__BB0_30;
	setp.lt.u32 	%p15, %r34, 4;
	cvt.u64.u32 	%rd27, %r60;
	cvt.u64.u32 	%rd28, %r14;
	add.s64 	%rd29, %rd6, %rd28;
	mul.lo.s64 	%rd8, %rd29, %rd2;
	add.s64 	%rd9, %rd7, %rd27;
	mov.b32 	%r63, 0;
	@%p15 bra 	$L__BB0_21;
	mul.lo.s64 	%rd30, %rd3, %rd9;
	shl.b64 	%rd31, %rd30, 2;
	add.s64 	%rd80, %rd15, %rd31;
	mov.u32 	%r61, %r9;
	mov.u32 	%r62, %r8;
$L__BB0_12:
	add.s32 	%r17, %r61, -2;
	add.s32 	%r18, %r61, -3;
	setp.lt.s32 	%p16, %r18, 0;
	setp.ge.s32 	%p17, %r18, %r31;
	or.pred  	%p18, %p16, %p17;
	@%p18 bra 	$L__BB0_14;
	cvt.u64.u32 	%rd34, %r18;
	add.s64 	%rd35, %rd8, %rd34;
	shl.b64 	%rd36, %rd35, 2;
	add.s64 	%rd32, %rd14, %rd36;
	// begin inline asm
	ld.global.nc.f32 %f27, [%rd32];
	// end inline asm
	// begin inline asm
	ld.global.nc.f32 %f28, [%rd80];
	// end inline asm
	fma.rn.f32 	%f45, %f27, %f28, %f45;
$L__BB0_14:
	setp.lt.s32 	%p19, %r17, 0;
	setp.ge.s32 	%p20, %r17, %r31;
	or.pred  	%p21, %p19, %p20;
	@%p21 bra 	$L__BB0_16;
	cvt.u64.u32 	%rd39, %r17;
	add.s64 	%rd40, %rd8, %rd39;
	shl.b64 	%rd41, %rd40, 2;
	add.s64 	%rd37, %rd14, %rd41;
	// begin inline asm
	ld.global.nc.f32 %f29, [%rd37];
	// end inline asm
	add.s64 	%rd38, %rd80, 4;
	// begin inline asm
	ld.global.nc.f32 %f30, [%rd38];
	// end inline asm
	fma.rn.f32 	%f45, %f29, %f30, %f45;
$L__BB0_16:
	add.s32 	%r19, %r17, 1;
	setp.lt.s32 	%p22, %r19, 0;
	setp.ge.s32 	%p23, %r19, %r31;
	or.pred  	%p24, %p22, %p23;
	@%p24 bra 	$L__BB0_18;
	cvt.u64.u32 	%rd44, %r19;
	add.s64 	%rd45, %rd8, %rd44;
	shl.b64 	%rd46, %rd45, 2;
	add.s64 	%rd42, %rd14, %rd46;
	// begin inline asm
	ld.global.nc.f32 %f31, [%rd42];
	// end inline asm
	add.s64 	%rd43, %rd80, 8;
	// begin inline asm
	ld.global.nc.f32 %f32, [%rd43];
	// end inline asm
	fma.rn.f32 	%f45, %f31, %f32, %f45;
$L__BB0_18:
	setp.lt.s32 	%p25, %r61, 0;
	setp.ge.s32 	%p26, %r61, %r31;
	or.pred  	%p27, %p25, %p26;
	@%p27 bra 	$L__BB0_20;
	cvt.u64.u32 	%rd49, %r61;
	add.s64 	%rd50, %rd8, %rd49;
	shl.b64 	%rd51, %rd50, 2;
	add.s64 	%rd47, %rd14, %rd51;
	// begin inline asm
	ld.global.nc.f32 %f33, [%rd47];
	// end inline asm
	add.s64 	%rd48, %rd80, 12;
	// begin inline asm
	ld.global.nc.f32 %f34, [%rd48];
	// end inline asm
	fma.rn.f32 	%f45, %f33, %f34, %f45;
$L__BB0_20:
	add.s32 	%r62, %r62, 4;
	add.s64 	%rd80, %rd80, 16;
	add.s32 	%r61, %r61, 4;
	setp.ne.s32 	%p28, %r62, 0;
	mov.u32 	%r63, %r7;
	@%p28 bra 	$L__BB0_12;
$L__BB0_21:
	setp.eq.s32 	%p29, %r6, 0;
	@%p29 bra 	$L__BB0_30;
	add.s32 	%r23, %r63, %r10;
	setp.lt.s32 	%p30, %r23, 0;
	setp.ge.s32 	%p31, %r23, %r31;
	cvt.u64.u32 	%rd52, %r63;
	mad.lo.s64 	%rd53, %rd9, %rd3, %rd52;
	shl.b64 	%rd54, %rd53, 2;
	add.s64 	%rd13, %rd15, %rd54;
	or.pred  	%p32, %p30, %p31;
	@%p32 bra 	$L__BB0_24;
	cvt.u64.u32 	%rd57, %r23;
	add.s64 	%rd58, %rd8, %rd57;
	shl.b64 	%rd59, %rd58, 2;
	add.s64 	%rd55, %rd14, %rd59;
	// begin inline asm
	ld.global.nc.f32 %f35, [%rd55];
	// end inline asm
	// begin inline asm
	ld.global.nc.f32 %f36, [%rd13];
	// end inline asm
	fma.rn.f32 	%f45, %f35, %f36, %f45;
$L__BB0_24:
	setp.eq.s32 	%p33, %r6, 1;
	@%p33 bra 	$L__BB0_30;
	add.s32 	%r24, %r23, 1;
	setp.lt.s32 	%p34, %r24, 0;
	setp.ge.s32 	%p35, %r24, %r31;
	or.pred  	%p36, %p34, %p35;
	@%p36 bra 	$L__BB0_27;
	cvt.u64.u32 	%rd62, %r24;
	add.s64 	%rd63, %rd8, %rd62;
	shl.b64 	%rd64, %rd63, 2;
	add.s64 	%rd60, %rd14, %rd64;
	// begin inline asm
	ld.global.nc.f32 %f37, [%rd60];
	// end inline asm
	add.s64 	%rd61, %rd13, 4;
	// begin inline asm
	ld.global.nc.f32 %f38, [%rd61];
	// end inline asm
	fma.rn.f32 	%f45, %f37, %f38, %f45;
$L__BB0_27:
	setp.eq.s32 	%p37, %r6, 2;
	@%p37 bra 	$L__BB0_30;
	add.s32 	%r25, %r23, 2;
	setp.lt.s32 	%p38, %r25, 0;
	setp.ge.s32 	%p39, %r25, %r31;
	or.pred  	%p40, %p38, %p39;
	@%p40 bra 	$L__BB0_30;
	cvt.u64.u32 	%rd67, %r25;
	add.s64 	%rd68, %rd8, %rd67;
	shl.b64 	%rd69, %rd68, 2;
	add.s64 	%rd65, %rd14, %rd69;
	// begin inline asm
	ld.global.nc.f32 %f39, [%rd65];
	// end inline asm
	add.s64 	%rd66, %rd13, 8;
	// begin inline asm
	ld.global.nc.f32 %f40, [%rd66];
	// end inline asm
	fma.rn.f32 	%f45, %f39, %f40, %f45;
$L__BB0_30:
	add.s32 	%r60, %r60, 1;
	setp.ne.s32 	%p41, %r60, %r33;
	@%p41 bra 	$L__BB0_9;
$L__BB0_31:
	add.s32 	%r59, %r59, 1;
	setp.ne.s32 	%p42, %r59, %r32;
	@%p42 bra 	$L__BB0_7;
$L__BB0_32:
	ld.param.u32 	%r57, [_Z17small_kernel_convPKfS0_S0_Pfiiiiiiiiiiiii_param_12];
	ld.param.u32 	%r56, [_Z17small_kernel_convPKfS0_S0_Pfiiiiiiiiiiiii_param_4];
	ld.param.u64 	%rd79, [_Z17small_kernel_convPKfS0_S0_Pfiiiiiiiiiiiii_param_3];
	mul.wide.u32 	%rd70, %r58, %r35;
	add.s64 	%rd71, %rd70, %rd1;
	cvt.u64.u32 	%rd72, %r42;
	mad.lo.s64 	%rd73, %rd71, %rd72, %rd5;
	cvt.s64.s32 	%rd74, %r57;
	mad.lo.s64 	%rd75, %rd73, %rd74, %rd4;
	cvta.to.global.u64 	%rd76, %rd79;
	shl.b64 	%rd77, %rd75, 2;
	add.s64 	%rd78, %rd76, %rd77;
	st.global.f32 	[%rd78], %f45;
	add.s32 	%r58, %r58, 1;
	setp.ne.s32 	%p43, %r58, %r56;
	@%p43 bra 	$L__BB0_5;
$L__BB0_33:
	ret;

}
	// .globl	_Z18medium_kernel_convPKfS0_S0_Pfiiiiiiiiiiiii
.visible .entry _Z18medium_kernel_convPKfS0_S0_Pfiiiiiiiiiiiii(
	.param .u64 .ptr .align 1 _Z18medium_kernel_convPKfS0_S0_Pfiiiiiiiiiiiii_param_0,
	.param .u64 .ptr .align 1 _Z18medium_kernel_convPKfS0_S0_Pfiiiiiiiiiiiii_param_1,
	.param .u64 .ptr .align 1 _Z18medium_kernel_convPKfS0_S0_Pfiiiiiiiiiiiii_param_2,
	.param .u64 .ptr .align 1 _Z18medium_kernel_convPKfS0_S0_Pfiiiiiiiiiiiii_param_3,
	.param .u32 _Z18medium_kernel_convPKfS0_S0_Pfiiiiiiiiiiiii_param_4,
	.param .u32 _Z18medium_kernel_convPKfS0_S0_Pfiiiiiiiiiiiii_param_5,
	.param .u32 _Z18medium_kernel_convPKfS0_S0_Pfiiiiiiiiiiiii_param_6,
	.param .u32 _Z18medium_kernel_convPKfS0_S0_Pfiiiiiiiiiiiii_param_7,
	.param .u32 _Z18medium_kernel_convPKfS0_S0_Pfiiiiiiiiiiiii_param_8,
	.param .u32 _Z18medium_kernel_convPKfS0_S0_Pfiiiiiiiiiiiii_param_9,
	.param .u32 _Z18medium_kernel_convPKfS0_S0_Pfiiiiiiiiiiiii_param_10,
	.param .u32 _Z18medium_kernel_convPKfS0_S0_Pfiiiiiiiiiiiii_param_11,
	.param .u32 _Z18medium_kernel_convPKfS0_S0_Pfiiiiiiiiiiiii_param_12,
	.param .u32 _Z18medium_kernel_convPKfS0_S0_Pfiiiiiiiiiiiii_param_13,
	.param .u32 _Z18medium_kernel_convPKfS0_S0_Pfiiiiiiiiiiiii_param_14,
	.param .u32 _Z18medium_kernel_convPKfS0_S0_Pfiiiiiiiiiiiii_param_15,
	.param .u32 _Z18medium_kernel_convPKfS0_S0_Pfiiiiiiiiiiiii_param_16
)
{
	.reg .pred 	%p<48>;
	.reg .b32 	%r<86>;
	.reg .b32 	%f<57>;
	.reg .b64 	%rd<69>;
	// demoted variable
	.shared .align 4 .b8 _ZZ18medium_kernel_convPKfS0_S0_PfiiiiiiiiiiiiiE8s_filter[256];
	ld.param.u64 	%rd10, [_Z18medium_kernel_convPKfS0_S0_Pfiiiiiiiiiiiii_param_0];
	ld.param.u64 	%rd11, [_Z18medium_kernel_convPKfS0_S0_Pfiiiiiiiiiiiii_param_1];
	ld.param.u64 	%rd12, [_Z18medium_kernel_convPKfS0_S0_Pfiiiiiiiiiiiii_param_2];
	ld.param.u32 	%r41, [_Z18medium_kernel_convPKfS0_S0_Pfiiiiiiiiiiiii_param_4];
	ld.param.u32 	%r42, [_Z18medium_kernel_convPKfS0_S0_Pfiiiiiiiiiiiii_param_5];
	ld.param.u32 	%r43, [_Z18medium_kernel_convPKfS0_S0_Pfiiiiiiiiiiiii_param_6];
	ld.param.u32 	%r44, [_Z18medium_kernel_convPKfS0_S0_Pfiiiiiiiiiiiii_param_7];
	ld.param.u32 	%r45, [_Z18medium_kernel_convPKfS0_S0_Pfiiiiiiiiiiiii_param_8];
	ld.param.u32 	%r46, [_Z18medium_kernel_convPKfS0_S0_Pfiiiiiiiiiiiii_param_9];
	ld.param.u32 	%r47, [_Z18medium_kernel_convPKfS0_S0_Pfiiiiiiiiiiiii_param_10];
	ld.param.u32 	%r54, [_Z18medium_kernel_convPKfS0_S0_Pfiiiiiiiiiiiii_param_11];
	ld.param.u32 	%r49, [_Z18medium_kernel_convPKfS0_S0_Pfiiiiiiiiiiiii_param_12];
	ld.param.u32 	%r50, [_Z18medium_kernel_convPKfS0_S0_Pfiiiiiiiiiiiii_param_13];
	ld.param.u32 	%r51, [_Z18medium_kernel_convPKfS0_S0_Pfiiiiiiiiiiiii_param_14];
	ld.param.u32 	%r52, [_Z18medium_kernel_convPKfS0_S0_Pfiiiiiiiiiiiii_param_15];
	ld.param.u32 	%r53, [_Z18medium_kernel_convPKfS0_S0_Pfiiiiiiiiiiiii_param_16];
	mov.u32 	%r1, %tid.x;
	mov.u32 	%r2, %tid.y;
	mov.u32 	%r55, %ctaid.x;
	mov.u32 	%r3, %ntid.x;
	mad.lo.s32 	%r4, %r55, %r3, %r1;
	mov.u32 	%r56, %ctaid.y;
	mov.u32 	%r5, %ntid.y;
	mad.lo.s32 	%r57, %r56, %r5, %r2;
	mov.u32 	%r7, %ctaid.z;
	setp.ge.s32 	%p1, %r4, %r49;
	setp.ge.s32 	%p2, %r57, %r54;
	or.pred  	%p3, %p1, %p2;
	setp.ge.s32 	%p4, %r7, %r47;
	or.pred  	%p5, %p4, %p3;
	@%p5 bra 	$L__BB1_39;
	setp.eq.s64 	%p6, %rd12, 0;
	mov.f32 	%f42, 0f00000000;
	@%p6 bra 	$L__BB1_3;
	mul.wide.u32 	%rd15, %r7, 4;
	add.s64 	%rd14, %rd12, %rd15;
	// begin inline asm
	ld.global.nc.f32 %f42, [%rd14];
	// end inline asm
$L__BB1_3:
	mul.lo.s32 	%r58, %r52, %r57;
	sub.s32 	%r8, %r58, %r50;
	mul.lo.s32 	%r59, %r53, %r4;
	sub.s32 	%r9, %r59, %r51;
	cvt.u64.u32 	%rd1, %r7;
	setp.lt.s32 	%p7, %r41, 1;
	@%p7 bra 	$L__BB1_39;
	cvt.s64.s32 	%rd2, %r43;
	cvt.s64.s32 	%rd3, %r46;
	and.b32  	%r10, %r46, 3;
	and.b32  	%r11, %r46, 2147483644;
	shl.b32 	%r61, %r1, 2;
	mov.u32 	%r62, _ZZ18medium_kernel_convPKfS0_S0_PfiiiiiiiiiiiiiE8s_filter;
	add.s32 	%r12, %r62, %r61;
	shl.b32 	%r13, %r3, 2;
	mov.b32 	%r78, 0;
	cvt.u64.u32 	%rd16, %r44;
	cvt.s64.s32 	%rd26, %r42;
$L__BB1_5:
	setp.lt.s32 	%p8, %r44, 1;
	mov.f32 	%f46, %f42;
	@%p8 bra 	$L__BB1_38;
	mul.wide.u32 	%rd4, %r78, %r44;
	mov.b32 	%r79, 0;
	mov.f32 	%f46, %f42;
$L__BB1_7:
	setp.ge.s32 	%p9, %r2, %r45;
	cvt.u64.u32 	%rd5, %r79;
	@%p9 bra 	$L__BB1_13;
	mad.lo.s64 	%rd17, %rd16, %rd1, %rd5;
	cvt.s64.s32 	%rd18, %r45;
	mul.lo.s64 	%rd6, %rd17, %rd18;
	mov.u32 	%r80, %r2;
$L__BB1_9:
	setp.ge.s32 	%p10, %r1, %r46;
	@%p10 bra 	$L__BB1_12;
	cvt.s64.s32 	%rd19, %r80;
	add.s64 	%rd20, %rd6, %rd19;
	mul.lo.s64 	%rd7, %rd20, %rd3;
	shl.b32 	%r64, %r80, 5;
	add.s32 	%r81, %r12, %r64;
	mov.u32 	%r82, %r1;
$L__BB1_11:
	cvt.s64.s32 	%rd22, %r82;
	add.s64 	%rd23, %rd7, %rd22;
	shl.b64 	%rd24, %rd23, 2;
	add.s64 	%rd21, %rd11, %rd24;
	// begin inline asm
	ld.global.nc.f32 %f26, [%rd21];
	// end inline asm
	st.shared.f32 	[%r81], %f26;
	add.s32 	%r82, %r82, %r3;
	add.s32 	%r81, %r81, %r13;
	setp.lt.s32 	%p11, %r82, %r46;
	@%p11 bra 	$L__BB1_11;
$L__BB1_12:
	add.s32 	%r80, %r80, %r5;
	setp.lt.s32 	%p12, %r80, %r45;
	@%p12 bra 	$L__BB1_9;
$L__BB1_13:
	setp.lt.s32 	%p13, %r45, 1;
	bar.sync 	0;
	@%p13 bra 	$L__BB1_37;
	add.s64 	%rd25, %rd4, %rd5;
	mul.lo.s64 	%rd8, %rd25, %rd26;
	mov.b32 	%r83, 0;
$L__BB1_15:
	setp.lt.s32 	%p14, %r46, 1;
	add.s32 	%r24, %r83, %r8;
	setp.lt.s32 	%p15, %r24, 0;
	setp.ge.s32 	%p16, %r24, %r42;
	or.pred  	%p17, %p15, %p14;
	or.pred  	%p18, %p17, %p16;
	@%p18 bra 	$L__BB1_36;
	setp.lt.u32 	%p19, %r46, 4;
	cvt.u64.u32 	%rd27, %r24;
	add.s64 	%rd28, %rd8, %rd27;
	mul.lo.s64 	%rd9, %rd28, %rd2;
	shl.b32 	%r67, %r83, 5;
	mov.u32 	%r68, _ZZ18medium_kernel_convPKfS0_S0_PfiiiiiiiiiiiiiE8s_filter;
	add.s32 	%r25, %r68, %r67;
	mov.b32 	%r85, 0;
	@%p19 bra 	$L__BB1_27;
	mov.b32 	%r84, 0;
$L__BB1_18:
	add.s32 	%r27, %r84, %r9;
	setp.lt.s32 	%p20, %r27, 0;
	setp.ge.s32 	%p21, %r27, %r43;
	shl.b32 	%r70, %r84, 2;
	add.s32 	%r28, %r25, %r70;
	or.pred  	%p22, %p20, %p21;
	@%p22 bra 	$L__BB1_20;
	cvt.u64.u32 	%rd30, %r27;
	add.s64 	%rd31, %rd9, %rd30;
	shl.b64 	%rd32, %rd31, 2;
	add.s64 	%rd29, %rd10, %rd32;
	// begin inline asm
	ld.global.nc.f32 %f28, [%rd29];
	// end inline asm
	ld.shared.f32 	%f29, [%r28];
	fma.rn.f32 	%f46, %f28, %f29, %f46;
$L__BB1_20:
	add.s32 	%r29, %r27, 1;
	setp.lt.s32 	%p23, %r29, 0;
	setp.ge.s32 	%p24, %r29, %r43;
	or.pred  	%p25, %p23, %p24;
	@%p25 bra 	$L__BB1_22;
	cvt.u64.u32 	%rd34, %r29;
	add.s64 	%rd35, %rd9, %rd34;
	shl.b64 	%rd36, %rd35, 2;
	add.s64 	%rd33, %rd10, %rd36;
	// begin inline asm
	ld.global.nc.f32 %f30, [%rd33];
	// end inline asm
	ld.shared.f32 	%f31, [%r28+4];
	fma.rn.f32 	%f46, %f30, %f31, %f46;
$L__BB1_22:
	add.s32 	%r30, %r27, 2;
	setp.lt.s32 	%p26, %r30, 0;
	setp.ge.s32 	%p27, %r30, %r43;
	or.pred  	%p28, %p26, %p27;
	@%p28 bra 	$L__BB1_24;
	cvt.u64.u32 	%rd38, %r30;
	add.s64 	%rd39, %rd9, %rd38;
	shl.b64 	%rd40, %rd39, 2;
	add.s64 	%rd37, %rd10, %rd40;
	// begin inline asm
	ld.global.nc.f32 %f32, [%rd37];
	// end inline asm
	ld.shared.f32 	%f33, [%r28+8];
	fma.rn.f32 	%f46, %f32, %f33, %f46;
$L__BB1_24:
	add.s32 	%r31, %r27, 3;
	setp.lt.s32 	%p29, %r31, 0;
	setp.ge.s32 	%p30, %r31, %r43;
	or.pred  	%p31, %p29, %p30;
	@%p31 bra 	$L__BB1_26;
	cvt.u64.u32 	%rd42, %r31;
	add.s64 	%rd43, %rd9, %rd42;
	shl.b64 	%rd44, %rd43, 2;
	add.s64 	%rd41, %rd10, %rd44;
	// begin inline asm
	ld.global.nc.f32 %f34, [%rd41];
	// end inline asm
	ld.shared.f32 	%f35, [%r28+12];
	fma.rn.f32 	%f46, %f34, %f35, %f46;
$L__BB1_26:
	add.s32 	%r84, %r84, 4;
	setp.ne.s32 	%p32, %r84, %r11;
	mov.u32 	%r85, %r11;
	@%p32 bra 	$L__BB1_18;
$L__BB1_27:
	setp.eq.s32 	%p33, %r10, 0;
	@%p33 bra 	$L__BB1_36;
	add.s32 	%r34, %r85, %r9;
	setp.lt.s32 	%p34, %r34, 0;
	setp.ge.s32 	%p35, %r34, %r43;
	shl.b32 	%r71, %r85, 2;
	add.s32 	%r35, %r25, %r71;
	or.pred  	%p36, %p34, %p35;
	@%p36 bra 	$L__BB1_30;
	cvt.u64.u32 	%rd46, %r34;
	add.s64 	%rd47, %rd9, %rd46;
	shl.b64 	%rd48, %rd47, 2;
	add.s64 	%rd45, %rd10, %rd48;
	// begin inline asm
	ld.global.nc.f32 %f36, [%rd45];
	// end inline asm
	ld.shared.f32 	%f37, [%r35];
	fma.rn.f32 	%f46, %f36, %f37, %f46;
$L__BB1_30:
	setp.eq.s32 	%p37, %r10, 1;
	@%p37 bra 	$L__BB1_36;
	add.s32 	%r36, %r34, 1;
	setp.lt.s32 	%p38, %r36, 0;
	setp.ge.s32 	%p39, %r36, %r43;
	or.pred  	%p40, %p38, %p39;
	@%p40 bra 	$L__BB1_33;
	cvt.u64.u32 	%rd50, %r36;
	add.s64 	%rd51, %rd9, %rd50;
	shl.b64 	%rd52, %rd51, 2;
	add.s64 	%rd49, %rd10, %rd52;
	// begin inline asm
	ld.global.nc.f32 %f38, [%rd49];
	// end inline asm
	ld.shared.f32 	%f39, [%r35+4];
	fma.rn.f32 	%f46, %f38, %f39, %f46;
$L__BB1_33:
	setp.eq.s32 	%p41, %r10, 2;
	@%p41 bra 	$L__BB1_36;
	add.s32 	%r37, %r34, 2;
	setp.lt.s32 	%p42, %r37, 0;
	setp.ge.s32 	%p43, %r37, %r43;
	or.pred  	%p44, %p42, %p43;
	@%p44 bra 	$L__BB1_36;
	cvt.u64.u32 	%rd54, %r37;
	add.s64 	%rd55, %rd9, %rd54;
	shl.b64 	%rd56, %rd55, 2;
	add.s64 	%rd53, %rd10, %rd56;
	// begin inline asm
	ld.global.nc.f32 %f40, [%rd53];
	// end inline asm
	ld.shared.f32 	%f41, [%r35+8];
	fma.rn.f32 	%f46, %f40, %f41, %f46;
$L__BB1_36:
	add.s32 	%r83, %r83, 1;
	setp.ne.s32 	%p45, %r83, %r45;
	@%p45 bra 	$L__BB1_15;
$L__BB1_37:
	cvt.u32.u64 	%r72, %rd5;
	bar.sync 	0;
	add.s32 	%r79, %r72, 1;
	setp.ne.s32 	%p46, %r79, %r44;
	@%p46 bra 	$L__BB1_7;
$L__BB1_38:
	ld.param.u32 	%r77, [_Z18medium_kernel_convPKfS0_S0_Pfiiiiiiiiiiiii_param_12];
	ld.param.u64 	%rd68, [_Z18medium_kernel_convPKfS0_S0_Pfiiiiiiiiiiiii_param_3];
	mul.wide.u32 	%rd57, %r78, %r47;
	add.s64 	%rd58, %rd57, %rd1;
	cvt.u64.u32 	%rd59, %r54;
	mov.u32 	%r73, %ctaid.y;
	mad.lo.s32 	%r74, %r73, %r5, %r2;
	cvt.u64.u32 	%rd60, %r74;
	mad.lo.s64 	%rd61, %rd58, %rd59, %rd60;
	cvt.s64.s32 	%rd62, %r77;
	mov.u32 	%r75, %ctaid.x;
	mad.lo.s32 	%r76, %r75, %r3, %r1;
	cvt.s64.s32 	%rd63, %r76;
	mad.lo.s64 	%rd64, %rd61, %rd62, %rd63;
	cvta.to.global.u64 	%rd65, %rd68;
	shl.b64 	%rd66, %rd64, 2;
	add.s64 	%rd67, %rd65, %rd66;
	st.global.f32 	[%rd67], %f46;
	add.s32 	%r78, %r78, 1;
	setp.ne.s32 	%p47, %r78, %r41;
	@%p47 bra 	$L__BB1_5;
$L__BB1_39:
	ret;

}
	// .globl	_Z17large_kernel_convPKfS0_S0_Pfiiiiiiiiiiiii
.visible .entry _Z17large_kernel_convPKfS0_S0_Pfiiiiiiiiiiiii(
	.param .u64 .ptr .align 1 _Z17large_kernel_convPKfS0_S0_Pfiiiiiiiiiiiii_param_0,
	.param .u64 .ptr .align 1 _Z17large_kernel_convPKfS0_S0_Pfiiiiiiiiiiiii_param_1,
	.param .u64 .ptr .align 1 _Z17large_kernel_convPKfS0_S0_Pfiiiiiiiiiiiii_param_2,
	.param .u64 .ptr .align 1 _Z17large_kernel_convPKfS0_S0_Pfiiiiiiiiiiiii_param_3,
	.param .u32 _Z17large_kernel_convPKfS0_S0_Pfiiiiiiiiiiiii_param_4,
	.param .u32 _Z17large_kernel_convPKfS0_S0_Pfiiiiiiiiiiiii_param_5,
	.param .u32 _Z17large_kernel_convPKfS0_S0_Pfiiiiiiiiiiiii_param_6,
	.param .u32 _Z17large_kernel_convPKfS0_S0_Pfiiiiiiiiiiiii_param_7,
	.param .u32 _Z17large_kernel_convPKfS0_S0_Pfiiiiiiiiiiiii_param_8,
	.param .u32 _Z17large_kernel_convPKfS0_S0_Pfiiiiiiiiiiiii_param_9,
	.param .u32 _Z17large_kernel_convPKfS0_S0_Pfiiiiiiiiiiiii_param_10,
	.param .u32 _Z17large_kernel_convPKfS0_S0_Pfiiiiiiiiiiiii_param_11,
	.param .u32 _Z17large_kernel_convPKfS0_S0_Pfiiiiiiiiiiiii_param_12,
	.param .u32 _Z17large_kernel_convPKfS0_S0_Pfiiiiiiiiiiiii_param_13,
	.param .u32 _Z17large_kernel_convPKfS0_S0_Pfiiiiiiiiiiiii_param_14,
	.param .u32 _Z17large_kernel_convPKfS0_S0_Pfiiiiiiiiiiiii_param_15,
	.param .u32 _Z17large_kernel_convPKfS0_S0_Pfiiiiiiiiiiiii_param_16
)
{
	.reg .pred 	%p<57>;
	.reg .b32 	%r<131>;
	.reg .b32 	%f<54>;
	.reg .b64 	%rd<66>;
	// demoted variable
	.shared .align 4 .b8 _ZZ17large_kernel_convPKfS0_S0_PfiiiiiiiiiiiiiE14s_filter_block[100];
	ld.param.u64 	%rd18, [_Z17large_kernel_convPKfS0_S0_Pfiiiiiiiiiiiii_param_0];
	ld.param.u64 	%rd19, [_Z17large_kernel_convPKfS0_S0_Pfiiiiiiiiiiiii_param_1];
	ld.param.u64 	%rd20, [_Z17large_kernel_convPKfS0_S0_Pfiiiiiiiiiiiii_param_2];
	ld.param.u32 	%r54, [_Z17large_kernel_convPKfS0_S0_Pfiiiiiiiiiiiii_param_5];
	ld.param.u32 	%r55, [_Z17large_kernel_convPKfS0_S0_Pfiiiiiiiiiiiii_param_6];
	ld.param.u32 	%r56, [_Z17large_kernel_convPKfS0_S0_Pfiiiiiiiiiiiii_param_7];
	ld.param.u32 	%r57, [_Z17large_kernel_convPKfS0_S0_Pfiiiiiiiiiiiii_param_8];
	ld.param.u32 	%r58, [_Z17large_kernel_convPKfS0_S0_Pfiiiiiiiiiiiii_param_9];
	ld.param.u32 	%r59, [_Z17large_kernel_convPKfS0_S0_Pfiiiiiiiiiiiii_param_10];
	ld.param.u32 	%r60, [_Z17large_kernel_convPKfS0_S0_Pfiiiiiiiiiiiii_param_11];
	ld.param.u32 	%r63, [_Z17large_kernel_convPKfS0_S0_Pfiiiiiiiiiiiii_param_14];
	ld.param.u32 	%r65, [_Z17large_kernel_convPKfS0_S0_Pfiiiiiiiiiiiii_param_16];
	mov.u32 	%r1, %tid.x;
	mov.u32 	%r2, %tid.y;
	mov.u32 	%r66, %ctaid.x;
	mov.u32 	%r67, %ntid.x;
	mul.lo.s32 	%r68, %r67, %r66;
	shl.b32 	%r69, %r68, 1;
	shl.b32 	%r70, %r1, 1;
	add.s32 	%r3, %r69, %r70;
	mov.u32 	%r4, %ctaid.z;
	setp.ge.s32 	%p3, %r4, %r59;
	@%p3 bra 	$L__BB2_53;
	setp.eq.s64 	%p4, %rd20, 0;
	mov.f32 	%f33, 0f00000000;
	@%p4 bra 	$L__BB2_3;
	mul.wide.u32 	%rd23, %r4, 4;
	add.s64 	%rd22, %rd20, %rd23;
	// begin inline asm
	ld.global.nc.f32 %f33, [%rd22];
	// end inline asm
$L__BB2_3:
	ld.param.u32 	%r110, [_Z17large_kernel_convPKfS0_S0_Pfiiiiiiiiiiiii_param_4];
	cvt.u64.u32 	%rd1, %r4;
	cvt.s64.s32 	%rd2, %r56;
	cvt.s64.s32 	%rd3, %r57;
	cvt.s64.s32 	%rd4, %r58;
	mul.lo.s64 	%rd5, %rd2, %rd1;
	setp.lt.s32 	%p5, %r110, 1;
	@%p5 bra 	$L__BB2_53;
	cvt.s64.s32 	%rd6, %r54;
	cvt.s64.s32 	%rd7, %r55;
	max.u32 	%r73, %r1, %r2;
	setp.lt.u32 	%p1, %r73, 5;
	mov.u32 	%r74, _ZZ17large_kernel_convPKfS0_S0_PfiiiiiiiiiiiiiE14s_filter_block;
	mad.lo.s32 	%r75, %r2, 20, %r74;
	shl.b32 	%r76, %r1, 2;
	add.s32 	%r5, %r75, %r76;
	mul.lo.s32 	%r77, %r3, %r65;
	sub.s32 	%r6, %r77, %r63;
	add.s32 	%r78, %r77, %r65;
	sub.s32 	%r7, %r78, %r63;
	shl.b32 	%r79, %r2, 1;
	mov.u32 	%r80, %ntid.y;
	mov.u32 	%r81, %ctaid.y;
	mul.lo.s32 	%r82, %r80, %r81;
	shl.b32 	%r83, %r82, 1;
	add.s32 	%r8, %r83, %r79;
	mov.b32 	%r116, 0;
	not.pred 	%p12, %p1;
$L__BB2_5:
	cvt.u64.u32 	%rd24, %r116;
	mul.lo.s64 	%rd8, %rd24, %rd2;
	mov.b32 	%r117, 0;
	mov.pred 	%p56, -1;
$L__BB2_6:
	mov.pred 	%p2, %p56;
	add.s32 	%r11, %r8, %r117;
	setp.ge.s32 	%p7, %r11, %r60;
	@%p7 bra 	$L__BB2_51;
	ld.param.u32 	%r115, [_Z17large_kernel_convPKfS0_S0_Pfiiiiiiiiiiiii_param_15];
	ld.param.u32 	%r114, [_Z17large_kernel_convPKfS0_S0_Pfiiiiiiiiiiiii_param_13];
	ld.param.u32 	%r112, [_Z17large_kernel_convPKfS0_S0_Pfiiiiiiiiiiiii_param_12];
	ld.param.u64 	%rd65, [_Z17large_kernel_convPKfS0_S0_Pfiiiiiiiiiiiii_param_3];
	setp.ge.s32 	%p8, %r3, %r112;
	mul.lo.s32 	%r85, %r11, %r115;
	sub.s32 	%r12, %r85, %r114;
	cvt.u64.u32 	%rd25, %r11;
	mul.wide.u32 	%rd26, %r116, %r59;
	add.s64 	%rd27, %rd26, %rd1;
	cvt.s64.s32 	%rd28, %r60;
	mad.lo.s64 	%rd29, %rd27, %rd28, %rd25;
	cvt.s64.s32 	%rd30, %r112;
	cvt.s64.s32 	%rd31, %r3;
	mad.lo.s64 	%rd32, %rd29, %rd30, %rd31;
	cvta.to.global.u64 	%rd33, %rd65;
	shl.b64 	%rd34, %rd32, 2;
	add.s64 	%rd9, %rd33, %rd34;
	@%p8 bra 	$L__BB2_29;
	setp.lt.s32 	%p9, %r56, 1;
	mov.f32 	%f39, %f33;
	@%p9 bra 	$L__BB2_28;
	mov.b32 	%r118, 0;
	mov.f32 	%f39, %f33;
$L__BB2_10:
	setp.lt.s32 	%p10, %r57, 1;
	@%p10 bra 	$L__BB2_27;
	cvt.u64.u32 	%rd35, %r118;
	add.s64 	%rd36, %rd5, %rd35;
	mul.lo.s64 	%rd10, %rd36, %rd3;
	add.s64 	%rd37, %rd8, %rd35;
	mul.lo.s64 	%rd11, %rd37, %rd6;
	mov.b32 	%r119, 0;
$L__BB2_12:
	setp.lt.s32 	%p11, %r58, 1;
	@%p11 bra 	$L__BB2_26;
	add.s32 	%r15, %r119, %r2;
	cvt.u64.u32 	%rd38, %r15;
	add.s64 	%rd39, %rd10, %rd38;
	mul.lo.s64 	%rd12, %rd39, %rd4;
	add.s32 	%r16, %r12, %r119;
	mov.b32 	%r120, 0;
$L__BB2_14:
	@%p12 bra 	$L__BB2_18;
	setp.ge.s32 	%p13, %r15, %r57;
	add.s32 	%r18, %r120, %r1;
	setp.ge.s32 	%p14, %r18, %r58;
	or.pred  	%p15, %p13, %p14;
	@%p15 bra 	$L__BB2_17;
	cvt.u64.u32 	%rd41, %r18;
	add.s64 	%rd42, %rd12, %rd41;
	shl.b64 	%rd43, %rd42, 2;
	add.s64 	%rd40, %rd19, %rd43;
	// begin inline asm
	ld.global.nc.f32 %f27, [%rd40];
	// end inline asm
	st.shared.f32 	[%r5], %f27;
	bra.uni 	$L__BB2_18;
$L__BB2_17:
	mov.b32 	%r90, 0;
	st.shared.u32 	[%r5], %r90;
$L__BB2_18:
	bar.sync 	0;
	add.s32 	%r19, %r6, %r120;
	mov.b32 	%r121, 0;
$L__BB2_19:
	add.s32 	%r21, %r16, %r121;
	setp.lt.s32 	%p16, %r21, 0;
	setp.ge.s32 	%p17, %r21, %r54;
	or.pred  	%p18, %p16, %p17;
	@%p18 bra 	$L__BB2_24;
	cvt.u64.u32 	%rd44, %r21;
	mov.u32 	%r93, _ZZ17large_kernel_convPKfS0_S0_PfiiiiiiiiiiiiiE14s_filter_block;
	mad.lo.s32 	%r123, %r121, 20, %r93;
	add.s64 	%rd45, %rd11, %rd44;
	mul.lo.s64 	%rd13, %rd45, %rd7;
	mov.b32 	%r125, 1;
	mov.u32 	%r122, %r19;
	mov.u32 	%r124, %r120;
$L__BB2_21:
	setp.lt.s32 	%p19, %r122, 0;
	setp.ge.s32 	%p20, %r122, %r55;
	or.pred  	%p21, %p19, %p20;
	@%p21 bra 	$L__BB2_23;
	ld.shared.f32 	%f29, [%r123];
	cvt.u64.u32 	%rd47, %r122;
	add.s64 	%rd48, %rd13, %rd47;
	shl.b64 	%rd49, %rd48, 2;
	add.s64 	%rd46, %rd18, %rd49;
	// begin inline asm
	ld.global.nc.f32 %f28, [%rd46];
	// end inline asm
	fma.rn.f32 	%f39, %f29, %f28, %f39;
$L__BB2_23:
	add.s32 	%r94, %r125, -1;
	setp.lt.u32 	%p22, %r94, 4;
	add.s32 	%r124, %r124, 1;
	setp.lt.s32 	%p23, %r124, %r58;
	and.pred  	%p24, %p22, %p23;
	add.s32 	%r125, %r125, 1;
	add.s32 	%r123, %r123, 4;
	add.s32 	%r122, %r122, 1;
	@%p24 bra 	$L__BB2_21;
$L__BB2_24:
	add.s32 	%r31, %r121, 1;
	setp.lt.u32 	%p25, %r121, 4;
	add.s32 	%r95, %r31, %r119;
	setp.lt.s32 	%p26, %r95, %r57;
	and.pred  	%p27, %p25, %p26;
	mov.u32 	%r121, %r31;
	@%p27 bra 	$L__BB2_19;
	bar.sync 	0;
	add.s32 	%r120, %r120, 5;
	setp.lt.s32 	%p28, %r120, %r58;
	@%p28 bra 	$L__BB2_14;
$L__BB2_26:
	add.s32 	%r119, %r119, 5;
	setp.lt.s32 	%p29, %r119, %r57;
	@%p29 bra 	$L__BB2_12;
$L__BB2_27:
	add.s32 	%r118, %r118, 1;
	setp.ne.s32 	%p30, %r118, %r56;
	@%p30 bra 	$L__BB2_10;
$L__BB2_28:
	st.global.f32 	[%rd9], %f39;
$L__BB2_29:
	ld.param.u32 	%r113, [_Z17large_kernel_convPKfS0_S0_Pfiiiiiiiiiiiii_param_12];
	add.s32 	%r96, %r3, 1;
	setp.ge.s32 	%p31, %r96, %r113;
	@%p31 bra 	$L__BB2_51;
	setp.lt.s32 	%p32, %r56, 1;
	mov.f32 	%f49, %f33;
	@%p32 bra 	$L__BB2_50;
	mov.b32 	%r126, 0;
	mov.f32 	%f49, %f33;
$L__BB2_32:
	setp.lt.s32 	%p33, %r57, 1;
	@%p33 bra 	$L__BB2_49;
	cvt.u64.u32 	%rd50, %r126;
	add.s64 	%rd51, %rd5, %rd50;
	mul.lo.s64 	%rd14, %rd51, %rd3;
	add.s64 	%rd52, %rd8, %rd50;
	mul.lo.s64 	%rd15, %rd52, %rd6;
	mov.b32 	%r127, 0;
$L__BB2_34:
	setp.lt.s32 	%p34, %r58, 1;
	@%p34 bra 	$L__BB2_48;
	add.s32 	%r37, %r127, %r2;
	cvt.u64.u32 	%rd53, %r37;
	add.s64 	%rd54, %rd14, %rd53;
	mul.lo.s64 	%rd16, %rd54, %rd4;
	add.s32 	%r38, %r12, %r127;
	mov.b32 	%r128, 0;
$L__BB2_36:
	@%p12 bra 	$L__BB2_40;
	setp.lt.s32 	%p36, %r37, %r57;
	add.s32 	%r40, %r128, %r1;
	setp.lt.s32 	%p37, %r40, %r58;
	and.pred  	%p38, %p36, %p37;
	@%p38 bra 	$L__BB2_39;
	mov.b32 	%r101, 0;
	st.shared.u32 	[%r5], %r101;
	bra.uni 	$L__BB2_40;
$L__BB2_39:
	cvt.u64.u32 	%rd56, %r40;
	add.s64 	%rd57, %rd16, %rd56;
	shl.b64 	%rd58, %rd57, 2;
	add.s64 	%rd55, %rd19, %rd58;
	// begin inline asm
	ld.global.nc.f32 %f30, [%rd55];
	// end inline asm
	st.shared.f32 	[%r5], %f30;
$L__BB2_40:
	bar.sync 	0;
	add.s32 	%r41, %r7, %r128;
	mov.b32 	%r129, 0;
$L__BB2_41:
	add.s32 	%r43, %r38, %r129;
	setp.lt.s32 	%p39, %r43, 0;
	setp.ge.s32 	%p40, %r43, %r54;
	or.pred  	%p41, %p39, %p40;
	@%p41 bra 	$L__BB2_46;
	cvt.u64.u32 	%rd59, %r43;
	mov.u32 	%r104, _ZZ17large_kernel_convPKfS0_S0_PfiiiiiiiiiiiiiE14s_filter_block;
	mad.lo.s32 	%r44, %r129, 20, %r104;
	add.s64 	%rd60, %rd15, %rd59;
	mul.lo.s64 	%rd17, %rd60, %rd7;
	mov.b32 	%r130, 0;
$L__BB2_43:
	add.s32 	%r46, %r41, %r130;
	setp.lt.s32 	%p42, %r46, 0;
	setp.ge.s32 	%p43, %r46, %r55;
	or.pred  	%p44, %p42, %p43;
	@%p44 bra 	$L__BB2_45;
	shl.b32 	%r105, %r130, 2;
	add.s32 	%r106, %r44, %r105;
	ld.shared.f32 	%f32, [%r106];
	cvt.u64.u32 	%rd62, %r46;
	add.s64 	%rd63, %rd17, %rd62;
	shl.b64 	%rd64, %rd63, 2;
	add.s64 	%rd61, %rd18, %rd64;
	// begin inline asm
	ld.global.nc.f32 %f31, [%rd61];
	// end inline asm
	fma.rn.f32 	%f49, %f32, %f31, %f49;
$L__BB2_45:
	add.s32 	%r47, %r130, 1;
	setp.lt.u32 	%p45, %r130, 4;
	add.s32 	%r107, %r47, %r128;
	setp.lt.s32 	%p46, %r107, %r58;
	and.pred  	%p47, %p45, %p46;
	mov.u32 	%r130, %r47;
	@%p47 bra 	$L__BB2_43;
$L__BB2_46:
	add.s32 	%r48, %r129, 1;
	setp.lt.u32 	%p48, %r129, 4;
	add.s32 	%r108, %r48, %r127;
	setp.lt.s32 	%p49, %r108, %r57;
	and.pred  	%p50, %p48, %p49;
	mov.u32 	%r129, %r48;
	@%p50 bra 	$L__BB2_41;
	bar.sync 	0;
	add.s32 	%r128, %r128, 5;
	setp.lt.s32 	%p51, %r128, %r58;
	@%p51 bra 	$L__BB2_36;
$L__BB2_48:
	add.s32 	%r127, %r127, 5;
	setp.lt.s32 	%p52, %r127, %r57;
	@%p52 bra 	$L__BB2_34;
$L__BB2_49:
	add.s32 	%r126, %r126, 1;
	setp.ne.s32 	%p53, %r126, %r56;
	@%p53 bra 	$L__BB2_32;
$L__BB2_50:
	st.global.f32 	[%rd9+4], %f49;
$L__BB2_51:
	mov.b32 	%r117, 1;
	mov.pred 	%p56, 0;
	@%p2 bra 	$L__BB2_6;
	ld.param.u32 	%r111, [_Z17large_kernel_convPKfS0_S0_Pfiiiiiiiiiiiii_param_4];
	add.s32 	%r116, %r116, 1;
	setp.ne.s32 	%p55, %r116, %r111;
	@%p55 bra 	$L__BB2_5;
$L__BB2_53:
	ret;

}


// ===== COMPILED SASS (sm_100) =====

	.target	sm_100

	.elftype	@"ET_EXEC"


//--------------------- .note.nv.tkinfo           --------------------------
	.section	.note.nv.tkinfo,"",@"SHT_NOTE"
	.sectionflags	@"SHF_NOTE_NV_TKINFO"
	.tkinfo
        /*0018*/ 	.word	0x00000002
        /*0030*/ 	.string	""
        /*0030*/ 	.string	"ptxas"
        /*0030*/ 	.string	"Cuda compilation tools, release 13.0, V13.0.88"
        /*0030*/ 	.string	"Build cuda_13.0.r13.0/compiler.36424714_0"
        /*0030*/ 	.string	"-arch sm_100 -m 64 "



//--------------------- .note.nv.cuinfo           --------------------------
	.section	.note.nv.cuinfo,"",@"SHT_NOTE"
	.sectionflags	@"SHF_NOTE_NV_CUINFO"
        /*0018*/ 	.short	0x0002
        /*001a*/ 	.short	0x0064
        /*001c*/ 	.short	0x0082
	.zero		2


//--------------------- .nv.info                  --------------------------
	.section	.nv.info,"",@"SHT_CUDA_INFO"
	.align	4


	//----- nvinfo : EIATTR_REGCOUNT
	.align		4
        /*0000*/ 	.byte	0x04, 0x2f
        /*0002*/ 	.short	(.L_1 - .L_0)
	.align		4
.L_0:
        /*0004*/ 	.word	index@(_Z17small_kernel_convPKfS0_S0_Pfiiiiiiiiiiiii)
        /*0008*/ 	.word	0x00000020


	//----- nvinfo : EIATTR_FRAME_SIZE
	.align		4
.L_1:
        /*000c*/ 	.byte	0x04, 0x11
        /*000e*/ 	.short	(.L_3 - .L_2)
	.align		4
.L_2:
        /*0010*/ 	.word	index@(_Z17small_kernel_convPKfS0_S0_Pfiiiiiiiiiiiii)
        /*0014*/ 	.word	0x00000000


	//----- nvinfo : EIATTR_REGCOUNT
	.align		4
.L_3:
        /*0018*/ 	.byte	0x04, 0x2f
        /*001a*/ 	.short	(.L_5 - .L_4)
	.align		4
.L_4:
        /*001c*/ 	.word	index@(_Z18medium_kernel_convPKfS0_S0_Pfiiiiiiiiiiiii)
        /*0020*/ 	.word	0x00000020


	//----- nvinfo : EIATTR_FRAME_SIZE
	.align		4
.L_5:
        /*0024*/ 	.byte	0x04, 0x11
        /*0026*/ 	.short	(.L_7 - .L_6)
	.align		4
.L_6:
        /*0028*/ 	.word	index@(_Z18medium_kernel_convPKfS0_S0_Pfiiiiiiiiiiiii)
        /*002c*/ 	.word	0x00000000


	//----- nvinfo : EIATTR_REGCOUNT
	.align		4
.L_7:
        /*0030*/ 	.byte	0x04, 0x2f
        /*0032*/ 	.short	(.L_9 - .L_8)
	.align		4
.L_8:
        /*0034*/ 	.word	index@(_Z17large_kernel_convPKfS0_S0_Pfiiiiiiiiiiiii)
        /*0038*/ 	.word	0x0000002e


	//----- nvinfo : EIATTR_FRAME_SIZE
	.align		4
.L_9:
        /*003c*/ 	.byte	0x04, 0x11
        /*003e*/ 	.short	(.L_11 - .L_10)
	.align		4
.L_10:
        /*0040*/ 	.word	index@(_Z17large_kernel_convPKfS0_S0_Pfiiiiiiiiiiiii)
        /*0044*/ 	.word	0x00000000


	//----- nvinfo : EIATTR_MIN_STACK_SIZE
	.align		4
.L_11:
        /*0048*/ 	.byte	0x04, 0x12
        /*004a*/ 	.short	(.L_13 - .L_12)
	.align		4
.L_12:
        /*004c*/ 	.word	index@(_Z17large_kernel_convPKfS0_S0_Pfiiiiiiiiiiiii)
        /*0050*/ 	.word	0x00000000


	//----- nvinfo : EIATTR_MIN_STACK_SIZE
	.align		4
.L_13:
        /*0054*/ 	.byte	0x04, 0x12
        /*0056*/ 	.short	(.L_15 - .L_14)
	.align		4
.L_14:
        /*0058*/ 	.word	index@(_Z18medium_kernel_convPKfS0_S0_Pfiiiiiiiiiiiii)
        /*005c*/ 	.word	0x00000000


	//----- nvinfo : EIATTR_MIN_STACK_SIZE
	.align		4
.L_15:
        /*0060*/ 	.byte	0x04, 0x12
        /*0062*/ 	.short	(.L_17 - .L_16)
	.align		4
.L_16:
        /*0064*/ 	.word	index@(_Z17small_kernel_convPKfS0_S0_Pfiiiiiiiiiiiii)
        /*0068*/ 	.word	0x00000000
.L_17:


//--------------------- .nv.compat                --------------------------
	.section	.nv.compat,"",@"SHT_CUDA_COMPAT_INFO"
	.align	4
        /*0000*/ 	.byte	0x02, 0x09, 0x00, 0x00, 0x02, 0x02, 0x01, 0x00, 0x02, 0x05, 0x05, 0x00, 0x03, 0x07, 0x01, 0x01
        /*0010*/ 	.byte	0x02, 0x03, 0x00, 0x00, 0x02, 0x06, 0x01, 0x00, 0x04, 0x0b, 0x08, 0x00, 0x09, 0x00, 0x00, 0x00
        /*0020*/ 	.byte	0x00, 0x00, 0x00, 0x00


//--------------------- .nv.info._Z17large_kernel_convPKfS0_S0_Pfiiiiiiiiiiiii --------------------------
	.section	.nv.info._Z17large_kernel_convPKfS0_S0_Pfiiiiiiiiiiiii,"",@"SHT_CUDA_INFO"
	.sectionflags	@""
	.align	4


	//----- nvinfo : EIATTR_CUDA_API_VERSION
	.align		4
        /*0000*/ 	.byte	0x04, 0x37
        /*0002*/ 	.short	(.L_19 - .L_18)
.L_18:
        /*0004*/ 	.word	0x00000082


	//----- nvinfo : EIATTR_KPARAM_INFO
	.align		4
.L_19:
        /*0008*/ 	.byte	0x04, 0x17
        /*000a*/ 	.short	(.L_21 - .L_20)
.L_20:
        /*000c*/ 	.word	0x00000000
        /*0010*/ 	.short	0x0010
        /*0012*/ 	.short	0x0050
        /*0014*/ 	.byte	0x00, 0xf0, 0x11, 0x00


	//----- nvinfo : EIATTR_KPARAM_INFO
	.align		4
.L_21:
        /*0018*/ 	.byte	0x04, 0x17
        /*001a*/ 	.short	(.L_23 - .L_22)
.L_22:
        /*001c*/ 	.word	0x00000000
        /*0020*/ 	.short	0x000f
        /*0022*/ 	.short	0x004c
        /*0024*/ 	.byte	0x00, 0xf0, 0x11, 0x00


	//----- nvinfo : EIATTR_KPARAM_INFO
	.align		4
.L_23:
        /*0028*/ 	.byte	0x04, 0x17
        /*002a*/ 	.short	(.L_25 - .L_24)
.L_24:
        /*002c*/ 	.word	0x00000000
        /*0030*/ 	.short	0x000e
        /*0032*/ 	.short	0x0048
        /*0034*/ 	.byte	0x00, 0xf0, 0x11, 0x00


	//----- nvinfo : EIATTR_KPARAM_INFO
	.align		4
.L_25:
        /*0038*/ 	.byte	0x04, 0x17
        /*003a*/ 	.short	(.L_27 - .L_26)
.L_26:
        /*003c*/ 	.word	0x00000000
        /*0040*/ 	.short	0x000d
        /*0042*/ 	.short	0x0044
        /*0044*/ 	.byte	0x00, 0xf0, 0x11, 0x00


	//----- nvinfo : EIATTR_KPARAM_INFO
	.align		4
.L_27:
        /*0048*/ 	.byte	0x04, 0x17
        /*004a*/ 	.short	(.L_29 - .L_28)
.L_28:
        /*004c*/ 	.word	0x00000000
        /*0050*/ 	.short	0x000c
        /*0052*/ 	.short	0x0040
        /*0054*/ 	.byte	0x00, 0xf0, 0x11, 0x00


	//----- nvinfo : EIATTR_KPARAM_INFO
	.align		4
.L_29:
        /*0058*/ 	.byte	0x04, 0x17
        /*005a*/ 	.short	(.L_31 - .L_30)
.L_30:
        /*005c*/ 	.word	0x00000000
        /*0060*/ 	.short	0x000b
        /*0062*/ 	.short	0x003c
        /*0064*/ 	.byte	0x00, 0xf0, 0x11, 0x00


	//----- nvinfo : EIATTR_KPARAM_INFO
	.align		4
.L_31:
        /*0068*/ 	.byte	0x04, 0x17
        /*006a*/ 	.short	(.L_33 - .L_32)
.L_32:
        /*006c*/ 	.word	0x00000000
        /*0070*/ 	.short	0x000a
        /*0072*/ 	.short	0x0038
        /*0074*/ 	.byte	0x00, 0xf0, 0x11, 0x00


	//----- nvinfo : EIATTR_KPARAM_INFO
	.align		4
.L_33:
        /*0078*/ 	.byte	0x04, 0x17
        /*007a*/ 	.short	(.L_35 - .L_34)
.L_34:
        /*007c*/ 	.word	0x00000000
        /*0080*/ 	.short	0x0009
        /*0082*/ 	.short	0x0034
        /*0084*/ 	.byte	0x00, 0xf0, 0x11, 0x00


	//----- nvinfo : EIATTR_KPARAM_INFO
	.align		4
.L_35:
        /*0088*/ 	.byte	0x04, 0x17
        /*008a*/ 	.short	(.L_37 - .L_36)
.L_36:
        /*008c*/ 	.word	0x00000000
        /*0090*/ 	.short	0x0008
        /*0092*/ 	.short	0x0030
        /*0094*/ 	.byte	0x00, 0xf0, 0x11, 0x00


	//----- nvinfo : EIATTR_KPARAM_INFO
	.align		4
.L_37:
        /*0098*/ 	.byte	0x04, 0x17
        /*009a*/ 	.short	(.L_39 - .L_38)
.L_38:
        /*009c*/ 	.word	0x00000000
        /*00a0*/ 	.short	0x0007
        /*00a2*/ 	.short	0x002c
        /*00a4*/ 	.byte	0x00, 0xf0, 0x11, 0x00


	//----- nvinfo : EIATTR_KPARAM_INFO
	.align		4
.L_39:
        /*00a8*/ 	.byte	0x04, 0x17
        /*00aa*/ 	.short	(.L_41 - .L_40)
.L_40:
        /*00ac*/ 	.word	0x00000000
        /*00b0*/ 	.short	0x0006
        /*00b2*/ 	.short	0x0028
        /*00b4*/ 	.byte	0x00, 0xf0, 0x11, 0x00


	//----- nvinfo : EIATTR_KPARAM_INFO
	.align		4
.L_41:
        /*00b8*/ 	.byte	0x04, 0x17
        /*00ba*/ 	.short	(.L_43 - .L_42)
.L_42:
        /*00bc*/ 	.word	0x00000000
        /*00c0*/ 	.short	0x0005
        /*00c2*/ 	.short	0x0024
        /*00c4*/ 	.byte	0x00, 0xf0, 0x11, 0x00


	//----- nvinfo : EIATTR_KPARAM_INFO
	.align		4
.L_43:
        /*00c8*/ 	.byte	0x04, 0x17
        /*00ca*/ 	.short	(.L_45 - .L_44)
.L_44:
        /*00cc*/ 	.word	0x00000000
        /*00d0*/ 	.short	0x0004
        /*00d2*/ 	.short	0x0020
        /*00d4*/ 	.byte	0x00, 0xf0, 0x11, 0x00


	//----- nvinfo : EIATTR_KPARAM_INFO
	.align		4
.L_45:
        /*00d8*/ 	.byte	0x04, 0x17
        /*00da*/ 	.short	(.L_47 - .L_46)
.L_46:
        /*00dc*/ 	.word	0x00000000
        /*00e0*/ 	.short	0x0003
        /*00e2*/ 	.short	0x0018
        /*00e4*/ 	.byte	0x00, 0xf5, 0x21, 0x00


	//----- nvinfo : EIATTR_KPARAM_INFO
	.align		4
.L_47:
        /*00e8*/ 	.byte	0x04, 0x17
        /*00ea*/ 	.short	(.L_49 - .L_48)
.L_48:
        /*00ec*/ 	.word	0x00000000
        /*00f0*/ 	.short	0x0002
        /*00f2*/ 	.short	0x0010
        /*00f4*/ 	.byte	0x00, 0xf5, 0x21, 0x00


	//----- nvinfo : EIATTR_KPARAM_INFO
	.align		4
.L_49:
        /*00f8*/ 	.byte	0x04, 0x17
        /*00fa*/ 	.short	(.L_51 - .L_50)
.L_50:
        /*00fc*/ 	.word	0x00000000
        /*0100*/ 	.short	0x0001
        /*0102*/ 	.short	0x0008
        /*0104*/ 	.byte	0x00, 0xf5, 0x21, 0x00


	//----- nvinfo : EIATTR_KPARAM_INFO
	.align		4
.L_51:
        /*0108*/ 	.byte	0x04, 0x17
        /*010a*/ 	.short	(.L_53 - .L_52)
.L_52:
        /*010c*/ 	.word	0x00000000
        /*0110*/ 	.short	0x0000
        /*0112*/ 	.short	0x0000
        /*0114*/ 	.byte	0x00, 0xf5, 0x21, 0x00


	//----- nvinfo : EIATTR_SPARSE_MMA_MASK
	.align		4
.L_53:
        /*0118*/ 	.byte	0x03, 0x50
        /*011a*/ 	.short	0x0000


	//----- nvinfo : EIATTR_MAXREG_COUNT
	.align		4
        /*011c*/ 	.byte	0x03, 0x1b
        /*011e*/ 	.short	0x00ff


	//----- nvinfo : EIATTR_NUM_BARRIERS
	.align		4
        /*0120*/ 	.byte	0x02, 0x4c
        /*0122*/ 	.byte	0x01
	.zero		1


	//----- nvinfo : EIATTR_MERCURY_ISA_VERSION
	.align		4
        /*0124*/ 	.byte	0x03, 0x5f
        /*0126*/ 	.short	0x0101


	//----- nvinfo : EIATTR_VRC_CTA_INIT_COUNT
	.align		4
        /*0128*/ 	.byte	0x02, 0x4a
	.zero		1
	.zero		1


	//----- nvinfo : EIATTR_EXIT_INSTR_OFFSETS
	.align		4
        /*012c*/ 	.byte	0x04, 0x1c
        /*012e*/ 	.short	(.L_55 - .L_54)


	//   ....[0]....
.L_54:
        /*0130*/ 	.word	0x00000050


	//   ....[1]....
        /*0134*/ 	.word	0x00000110


	//   ....[2]....
        /*0138*/ 	.word	0x00001690


	//----- nvinfo : EIATTR_CRS_STACK_SIZE
	.align		4
.L_55:
        /*013c*/ 	.byte	0x04, 0x1e
        /*013e*/ 	.short	(.L_57 - .L_56)
.L_56:
        /*0140*/ 	.word	0x00000000


	//----- nvinfo : EIATTR_CBANK_PARAM_SIZE
	.align		4
.L_57:
        /*0144*/ 	.byte	0x03, 0x19
        /*0146*/ 	.short	0x0054


	//----- nvinfo : EIATTR_PARAM_CBANK
	.align		4
        /*0148*/ 	.byte	0x04, 0x0a
        /*014a*/ 	.short	(.L_59 - .L_58)
	.align		4
.L_58:
        /*014c*/ 	.word	index@(.nv.constant0._Z17large_kernel_convPKfS0_S0_Pfiiiiiiiiiiiii)
        /*0150*/ 	.short	0x0380
        /*0152*/ 	.short	0x0054


	//----- nvinfo : EIATTR_SW_WAR
	.align		4
.L_59:
        /*0154*/ 	.byte	0x04, 0x36
        /*0156*/ 	.short	(.L_61 - .L_60)
.L_60:
        /*0158*/ 	.word	0x00000008
.L_61:


//--------------------- .nv.info._Z18medium_kernel_convPKfS0_S0_Pfiiiiiiiiiiiii --------------------------
	.section	.nv.info._Z18medium_kernel_convPKfS0_S0_Pfiiiiiiiiiiiii,"",@"SHT_CUDA_INFO"
	.sectionflags	@""
	.align	4


	//----- nvinfo : EIATTR_CUDA_API_VERSION
	.align		4
        /*0000*/ 	.byte	0x04, 0x37
        /*0002*/ 	.short	(.L_63 - .L_62)
.L_62:
        /*0004*/ 	.word	0x00000082


	//----- nvinfo : EIATTR_KPARAM_INFO
	.align		4
.L_63:
        /*0008*/ 	.byte	0x04, 0x17
        /*000a*/ 	.short	(.L_65 - .L_64)
.L_64:
        /*000c*/ 	.word	0x00000000
        /*0010*/ 	.short	0x0010
        /*0012*/ 	.short	0x0050
        /*0014*/ 	.byte	0x00, 0xf0, 0x11, 0x00


	//----- nvinfo : EIATTR_KPARAM_INFO
	.align		4
.L_65:
        /*0018*/ 	.byte	0x04, 0x17
        /*001a*/ 	.short	(.L_67 - .L_66)
.L_66:
        /*001c*/ 	.word	0x00000000
        /*0020*/ 	.short	0x000f
        /*0022*/ 	.short	0x004c
        /*0024*/ 	.byte	0x00, 0xf0, 0x11, 0x00


	//----- nvinfo : EIATTR_KPARAM_INFO
	.align		4
.L_67:
        /*0028*/ 	.byte	0x04, 0x17
        /*002a*/ 	.short	(.L_69 - .L_68)
.L_68:
        /*002c*/ 	.word	0x00000000
        /*0030*/ 	.short	0x000e
        /*0032*/ 	.short	0x0048
        /*0034*/ 	.byte	0x00, 0xf0, 0x11, 0x00


	//----- nvinfo : EIATTR_KPARAM_INFO
	.align		4
.L_69:
        /*0038*/ 	.byte	0x04, 0x17
        /*003a*/ 	.short	(.L_71 - .L_70)
.L_70:
        /*003c*/ 	.word	0x00000000
        /*0040*/ 	.short	0x000d
        /*0042*/ 	.short	0x0044
        /*0044*/ 	.byte	0x00, 0xf0, 0x11, 0x00


	//----- nvinfo : EIATTR_KPARAM_INFO
	.align		4
.L_71:
        /*0048*/ 	.byte	0x04, 0x17
        /*004a*/ 	.short	(.L_73 - .L_72)
.L_72:
        /*004c*/ 	.word	0x00000000
        /*0050*/ 	.short	0x000c
        /*0052*/ 	.short	0x0040
        /*0054*/ 	.byte	0x00, 0xf0, 0x11, 0x00


	//----- nvinfo : EIATTR_KPARAM_INFO
	.align		4
.L_73:
        /*0058*/ 	.byte	0x04, 0x17
        /*005a*/ 	.short	(.L_75 - .L_74)
.L_74:
        /*005c*/ 	.word	0x00000000
        /*0060*/ 	.short	0x000b
        /*0062*/ 	.short	0x003c
        /*0064*/ 	.byte	0x00, 0xf0, 0x11, 0x00


	//----- nvinfo : EIATTR_KPARAM_INFO
	.align		4
.L_75:
        /*0068*/ 	.byte	0x04, 0x17
        /*006a*/ 	.short	(.L_77 - .L_76)
.L_76:
        /*006c*/ 	.word	0x00000000
        /*0070*/ 	.short	0x000a
        /*0072*/ 	.short	0x0038
        /*0074*/ 	.byte	0x00, 0xf0, 0x11, 0x00


	//----- nvinfo : EIATTR_KPARAM_INFO
	.align		4
.L_77:
        /*0078*/ 	.byte	0x04, 0x17
        /*007a*/ 	.short	(.L_79 - .L_78)
.L_78:
        /*007c*/ 	.word	0x00000000
        /*0080*/ 	.short	0x0009
        /*0082*/ 	.short	0x0034
        /*0084*/ 	.byte	0x00, 0xf0, 0x11, 0x00


	//----- nvinfo : EIATTR_KPARAM_INFO
	.align		4
.L_79:
        /*0088*/ 	.byte	0x04, 0x17
        /*008a*/ 	.short	(.L_81 - .L_80)
.L_80:
        /*008c*/ 	.word	0x00000000
        /*0090*/ 	.short	0x0008
        /*0092*/ 	.short	0x0030
        /*0094*/ 	.byte	0x00, 0xf0, 0x11, 0x00


	//----- nvinfo : EIATTR_KPARAM_INFO
	.align		4
.L_81:
        /*0098*/ 	.byte	0x04, 0x17
        /*009a*/ 	.short	(.L_83 - .L_82)
.L_82:
        /*009c*/ 	.word	0x00000000
        /*00a0*/ 	.short	0x0007
        /*00a2*/ 	.short	0x002c
        /*00a4*/ 	.byte	0x00, 0xf0, 0x11, 0x00


	//----- nvinfo : EIATTR_KPARAM_INFO
	.align		4
.L_83:
        /*00a8*/ 	.byte	0x04, 0x17
        /*00aa*/ 	.short	(.L_85 - .L_84)
.L_84:
        /*00ac*/ 	.word	0x00000000
        /*00b0*/ 	.short	0x0006
        /*00b2*/ 	.short	0x0028
        /*00b4*/ 	.byte	0x00, 0xf0, 0x11, 0x00


	//----- nvinfo : EIATTR_KPARAM_INFO
	.align		4
.L_85:
        /*00b8*/ 	.byte	0x04, 0x17
        /*00ba*/ 	.short	(.L_87 - .L_86)
.L_86:
        /*00bc*/ 	.word	0x00000000
        /*00c0*/ 	.short	0x0005
        /*00c2*/ 	.short	0x0024
        /*00c4*/ 	.byte	0x00, 0xf0, 0x11, 0x00


	//----- nvinfo : EIATTR_KPARAM_INFO
	.align		4
.L_87:
        /*00c8*/ 	.byte	0x04, 0x17
        /*00ca*/ 	.short	(.L_89 - .L_88)
.L_88:
        /*00cc*/ 	.word	0x00000000
        /*00d0*/ 	.short	0x0004
        /*00d2*/ 	.short	0x0020
        /*00d4*/ 	.byte	0x00, 0xf0, 0x11, 0x00


	//----- nvinfo : EIATTR_KPARAM_INFO
	.align		4
.L_89:
        /*00d8*/ 	.byte	0x04, 0x17
        /*00da*/ 	.short	(.L_91 - .L_90)
.L_90:
        /*00dc*/ 	.word	0x00000000
        /*00e0*/ 	.short	0x0003
        /*00e2*/ 	.short	0x0018
        /*00e4*/ 	.byte	0x00, 0xf5, 0x21, 0x00


	//----- nvinfo : EIATTR_KPARAM_INFO
	.align		4
.L_91:
        /*00e8*/ 	.byte	0x04, 0x17
        /*00ea*/ 	.short	(.L_93 - .L_92)
.L_92:
        /*00ec*/ 	.word	0x00000000
        /*00f0*/ 	.short	0x0002
        /*00f2*/ 	.short	0x0010
        /*00f4*/ 	.byte	0x00, 0xf5, 0x21, 0x00


	//----- nvinfo : EIATTR_KPARAM_INFO
	.align		4
.L_93:
        /*00f8*/ 	.byte	0x04, 0x17
        /*00fa*/ 	.short	(.L_95 - .L_94)
.L_94:
        /*00fc*/ 	.word	0x00000000
        /*0100*/ 	.short	0x0001
        /*0102*/ 	.short	0x0008
        /*0104*/ 	.byte	0x00, 0xf5, 0x21, 0x00


	//----- nvinfo : EIATTR_KPARAM_INFO
	.align		4
.L_95:
        /*0108*/ 	.byte	0x04, 0x17
        /*010a*/ 	.short	(.L_97 - .L_96)
.L_96:
        /*010c*/ 	.word	0x00000000
        /*0110*/ 	.short	0x0000
        /*0112*/ 	.short	0x0000
        /*0114*/ 	.byte	0x00, 0xf5, 0x21, 0x00


	//----- nvinfo : EIATTR_SPARSE_MMA_MASK
	.align		4
.L_97:
        /*0118*/ 	.byte	0x03, 0x50
        /*011a*/ 	.short	0x0000


	//----- nvinfo : EIATTR_MAXREG_COUNT
	.align		4
        /*011c*/ 	.byte	0x03, 0x1b
        /*011e*/ 	.short	0x00ff


	//----- nvinfo : EIATTR_NUM_BARRIERS
	.align		4
        /*0120*/ 	.byte	0x02, 0x4c
        /*0122*/ 	.byte	0x01
	.zero		1


	//----- nvinfo : EIATTR_MERCURY_ISA_VERSION
	.align		4
        /*0124*/ 	.byte	0x03, 0x5f
        /*0126*/ 	.short	0x0101


	//----- nvinfo : EIATTR_VRC_CTA_INIT_COUNT
	.align		4
        /*0128*/ 	.byte	0x02, 0x4a
	.zero		1
	.zero		1


	//----- nvinfo : EIATTR_EXIT_INSTR_OFFSETS
	.align		4
        /*012c*/ 	.byte	0x04, 0x1c
        /*012e*/ 	.short	(.L_99 - .L_98)


	//   ....[0]....
.L_98:
        /*0130*/ 	.word	0x000000f0


	//   ....[1]....
        /*0134*/ 	.word	0x000001f0


	//   ....[2]....
        /*0138*/ 	.word	0x00001130


	//----- nvinfo : EIATTR_CRS_STACK_SIZE
	.align		4
.L_99:
        /*013c*/ 	.byte	0x04, 0x1e
        /*013e*/ 	.short	(.L_101 - .L_100)
.L_100:
        /*0140*/ 	.word	0x00000000


	//----- nvinfo : EIATTR_CBANK_PARAM_SIZE
	.align		4
.L_101:
        /*0144*/ 	.byte	0x03, 0x19
        /*0146*/ 	.short	0x0054


	//----- nvinfo : EIATTR_PARAM_CBANK
	.align		4
        /*0148*/ 	.byte	0x04, 0x0a
        /*014a*/ 	.short	(.L_103 - .L_102)
	.align		4
.L_102:
        /*014c*/ 	.word	index@(.nv.constant0._Z18medium_kernel_convPKfS0_S0_Pfiiiiiiiiiiiii)
        /*0150*/ 	.short	0x0380
        /*0152*/ 	.short	0x0054


	//----- nvinfo : EIATTR_SW_WAR
	.align		4
.L_103:
        /*0154*/ 	.byte	0x04, 0x36
        /*0156*/ 	.short	(.L_105 - .L_104)
.L_104:
        /*0158*/ 	.word	0x00000008
.L_105:


//--------------------- .nv.info._Z17small_kernel_convPKfS0_S0_Pfiiiiiiiiiiiii --------------------------
	.section	.nv.info._Z17small_kernel_convPKfS0_S0_Pfiiiiiiiiiiiii,"",@"SHT_CUDA_INFO"
	.sectionflags	@""
	.align	4


	//----- nvinfo : EIATTR_CUDA_API_VERSION
	.align		4
        /*0000*/ 	.byte	0x04, 0x37
        /*0002*/ 	.short	(.L_107 - .L_106)
.L_106:
        /*0004*/ 	.word	0x00000082


	//----- nvinfo : EIATTR_KPARAM_INFO
	.align		4
.L_107:
        /*0008*/ 	.byte	0x04, 0x17
        /*000a*/ 	.short	(.L_109 - .L_108)
.L_108:
        /*000c*/ 	.word	0x00000000
        /*0010*/ 	.short	0x0010
        /*0012*/ 	.short	0x0050
        /*0014*/ 	.byte	0x00, 0xf0, 0x11, 0x00


	//----- nvinfo : EIATTR_KPARAM_INFO
	.align		4
.L_109:
        /*0018*/ 	.byte	0x04, 0x17
        /*001a*/ 	.short	(.L_111 - .L_110)
.L_110:
        /*001c*/ 	.word	0x00000000
        /*0020*/ 	.short	0x000f
        /*0022*/ 	.short	0x004c
        /*0024*/ 	.byte	0x00, 0xf0, 0x11, 0x00


	//----- nvinfo : EIATTR_KPARAM_INFO
	.align		4
.L_111:
        /*0028*/ 	.byte	0x04, 0x17
        /*002a*/ 	.short	(.L_113 - .L_112)
.L_112:
        /*002c*/ 	.word	0x00000000
        /*0030*/ 	.short	0x000e
        /*0032*/ 	.short	0x0048
        /*0034*/ 	.byte	0x00, 0xf0, 0x11, 0x00


	//----- nvinfo : EIATTR_KPARAM_INFO
	.align		4
.L_113:
        /*0038*/ 	.byte	0x04, 0x17
        /*003a*/ 	.short	(.L_115 - .L_114)
.L_114:
        /*003c*/ 	.word	0x00000000
        /*0040*/ 	.short	0x000d
        /*0042*/ 	.short	0x0044
        /*0044*/ 	.byte	0x00, 0xf0, 0x11, 0x00


	//----- nvinfo : EIATTR_KPARAM_INFO
	.align		4
.L_115:
        /*0048*/ 	.byte	0x04, 0x17
        /*004a*/ 	.short	(.L_117 - .L_116)
.L_116:
        /*004c*/ 	.word	0x00000000
        /*0050*/ 	.short	0x000c
        /*0052*/ 	.short	0x0040
        /*0054*/ 	.byte	0x00, 0xf0, 0x11, 0x00


	//----- nvinfo : EIATTR_KPARAM_INFO
	.align		4
.L_117:
        /*0058*/ 	.byte	0x04, 0x17
        /*005a*/ 	.short	(.L_119 - .L_118)
.L_118:
        /*005c*/ 	.word	0x00000000
        /*0060*/ 	.short	0x000b
        /*0062*/ 	.short	0x003c
        /*0064*/ 	.byte	0x00, 0xf0, 0x11, 0x00


	//----- nvinfo : EIATTR_KPARAM_INFO
	.align		4
.L_119:
        /*0068*/ 	.byte	0x04, 0x17
        /*006a*/ 	.short	(.L_121 - .L_120)
.L_120:
        /*006c*/ 	.word	0x00000000
        /*0070*/ 	.short	0x000a
        /*0072*/ 	.short	0x0038
        /*0074*/ 	.byte	0x00, 0xf0, 0x11, 0x00


	//----- nvinfo : EIATTR_KPARAM_INFO
	.align		4
.L_121:
        /*0078*/ 	.byte	0x04, 0x17
        /*007a*/ 	.short	(.L_123 - .L_122)
.L_122:
        /*007c*/ 	.word	0x00000000
        /*0080*/ 	.short	0x0009
        /*0082*/ 	.short	0x0034
        /*0084*/ 	.byte	0x00, 0xf0, 0x11, 0x00


	//----- nvinfo : EIATTR_KPARAM_INFO
	.align		4
.L_123:
        /*0088*/ 	.byte	0x04, 0x17
        /*008a*/ 	.short	(.L_125 - .L_124)
.L_124:
        /*008c*/ 	.word	0x00000000
        /*0090*/ 	.short	0x0008
        /*0092*/ 	.short	0x0030
        /*0094*/ 	.byte	0x00, 0xf0, 0x11, 0x00


	//----- nvinfo : EIATTR_KPARAM_INFO
	.align		4
.L_125:
        /*0098*/ 	.byte	0x04, 0x17
        /*009a*/ 	.short	(.L_127 - .L_126)
.L_126:
        /*009c*/ 	.word	0x00000000
        /*00a0*/ 	.short	0x0007
        /*00a2*/ 	.short	0x002c
        /*00a4*/ 	.byte	0x00, 0xf0, 0x11, 0x00


	//----- nvinfo : EIATTR_KPARAM_INFO
	.align		4
.L_127:
        /*00a8*/ 	.byte	0x04, 0x17
        /*00aa*/ 	.short	(.L_129 - .L_128)
.L_128:
        /*00ac*/ 	.word	0x00000000
        /*00b0*/ 	.short	0x0006
        /*00b2*/ 	.short	0x0028
        /*00b4*/ 	.byte	0x00, 0xf0, 0x11, 0x00


	//----- nvinfo : EIATTR_KPARAM_INFO
	.align		4
.L_129:
        /*00b8*/ 	.byte	0x04, 0x17
        /*00ba*/ 	.short	(.L_131 - .L_130)
.L_130:
        /*00bc*/ 	.word	0x00000000
        /*00c0*/ 	.short	0x0005
        /*00c2*/ 	.short	0x0024
        /*00c4*/ 	.byte	0x00, 0xf0, 0x11, 0x00


	//----- nvinfo : EIATTR_KPARAM_INFO
	.align		4
.L_131:
        /*00c8*/ 	.byte	0x04, 0x17
        /*00ca*/ 	.short	(.L_133 - .L_132)
.L_132:
        /*00cc*/ 	.word	0x00000000
        /*00d0*/ 	.short	0x0004
        /*00d2*/ 	.short	0x0020
        /*00d4*/ 	.byte	0x00, 0xf0, 0x11, 0x00


	//----- nvinfo : EIATTR_KPARAM_INFO
	.align		4
.L_133:
        /*00d8*/ 	.byte	0x04, 0x17
        /*00da*/ 	.short	(.L_135 - .L_134)
.L_134:
        /*00dc*/ 	.word	0x00000000
        /*00e0*/ 	.short	0x0003
        /*00e2*/ 	.short	0x0018
        /*00e4*/ 	.byte	0x00, 0xf5, 0x21, 0x00


	//----- nvinfo : EIATTR_KPARAM_INFO
	.align		4
.L_135:
        /*00e8*/ 	.byte	0x04, 0x17
        /*00ea*/ 	.short	(.L_137 - .L_136)
.L_136:
        /*00ec*/ 	.word	0x00000000
        /*00f0*/ 	.short	0x0002
        /*00f2*/ 	.short	0x0010
        /*00f4*/ 	.byte	0x00, 0xf5, 0x21, 0x00


	//----- nvinfo : EIATTR_KPARAM_INFO
	.align		4
.L_137:
        /*00f8*/ 	.byte	0x04, 0x17
        /*00fa*/ 	.short	(.L_139 - .L_138)
.L_138:
        /*00fc*/ 	.word	0x00000000
        /*0100*/ 	.short	0x0001
        /*0102*/ 	.short	0x0008
        /*0104*/ 	.byte	0x00, 0xf5, 0x21, 0x00


	//----- nvinfo : EIATTR_KPARAM_INFO
	.align		4
.L_139:
        /*0108*/ 	.byte	0x04, 0x17
        /*010a*/ 	.short	(.L_141 - .L_140)
.L_140:
        /*010c*/ 	.word	0x00000000
        /*0110*/ 	.short	0x0000
        /*0112*/ 	.short	0x0000
        /*0114*/ 	.byte	0x00, 0xf5, 0x21, 0x00


	//----- nvinfo : EIATTR_SPARSE_MMA_MASK
	.align		4
.L_141:
        /*0118*/ 	.byte	0x03, 0x50
        /*011a*/ 	.short	0x0000


	//----- nvinfo : EIATTR_MAXREG_COUNT
	.align		4
        /*011c*/ 	.byte	0x03, 0x1b
        /*011e*/ 	.short	0x00ff


	//----- nvinfo : EIATTR_MERCURY_ISA_VERSION
	.align		4
        /*0120*/ 	.byte	0x03, 0x5f
        /*0122*/ 	.short	0x0101


	//----- nvinfo : EIATTR_VRC_CTA_INIT_COUNT
	.align		4
        /*0124*/ 	.byte	0x02, 0x4a
	.zero		1
	.zero		1


	//----- nvinfo : EIATTR_EXIT_INSTR_OFFSETS
	.align		4
        /*0128*/ 	.byte	0x04, 0x1c
        /*012a*/ 	.short	(.L_143 - .L_142)


	//   ....[0]....
.L_142:
        /*012c*/ 	.word	0x000000f0


	//   ....[1]....
        /*0130*/ 	.word	0x000001d0


	//   ....[2]....
        /*0134*/ 	.word	0x00000f00


	//----- nvinfo : EIATTR_CRS_STACK_SIZE
	.align		4
.L_143:
        /*0138*/ 	.byte	0x04, 0x1e
        /*013a*/ 	.short	(.L_145 - .L_144)
.L_144:
        /*013c*/ 	.word	0x00000000


	//----- nvinfo : EIATTR_CBANK_PARAM_SIZE
	.align		4
.L_145:
        /*0140*/ 	.byte	0x03, 0x19
        /*0142*/ 	.short	0x0054


	//----- nvinfo : EIATTR_PARAM_CBANK
	.align		4
        /*0144*/ 	.byte	0x04, 0x0a
        /*0146*/ 	.short	(.L_147 - .L_146)
	.align		4
.L_146:
        /*0148*/ 	.word	index@(.nv.constant0._Z17small_kernel_convPKfS0_S0_Pfiiiiiiiiiiiii)
        /*014c*/ 	.short	0x0380
        /*014e*/ 	.short	0x0054


	//----- nvinfo : EIATTR_SW_WAR
	.align		4
.L_147:
        /*0150*/ 	.byte	0x04, 0x36
        /*0152*/ 	.short	(.L_149 - .L_148)
.L_148:
        /*0154*/ 	.word	0x00000008
.L_149:


//--------------------- .nv.callgraph             --------------------------
	.section	.nv.callgraph,"",@"SHT_CUDA_CALLGRAPH"
	.align	4
	.sectionentsize	8
	.align		4
        /*0000*/ 	.word	0x00000000
	.align		4
        /*0004*/ 	.word	0xffffffff
	.align		4
        /*0008*/ 	.word	0x00000000
	.align		4
        /*000c*/ 	.word	0xfffffffe
	.align		4
        /*0010*/ 	.word	0x00000000
	.align		4
        /*0014*/ 	.word	0xfffffffd
	.align		4
        /*0018*/ 	.word	0x00000000
	.align		4
        /*001c*/ 	.word	0xfffffffc


//--------------------- .text._Z17large_kernel_convPKfS0_S0_Pfiiiiiiiiiiiii --------------------------
	.section	.text._Z17large_kernel_convPKfS0_S0_Pfiiiiiiiiiiiii,"ax",@progbits
	.align	128
        .global         _Z17large_kernel_convPKfS0_S0_Pfiiiiiiiiiiiii
        .type           _Z17large_kernel_convPKfS0_S0_Pfiiiiiiiiiiiii,@function
        .size           _Z17large_kernel_convPKfS0_S0_Pfiiiiiiiiiiiii,(.L_x_66 - _Z17large_kernel_convPKfS0_S0_Pfiiiiiiiiiiiii)
        .other          _Z17large_kernel_convPKfS0_S0_Pfiiiiiiiiiiiii,@"STO_CUDA_ENTRY STV_DEFAULT"
_Z17large_kernel_convPKfS0_S0_Pfiiiiiiiiiiiii:
.text._Z17large_kernel_convPKfS0_S0_Pfiiiiiiiiiiiii:
[----:B------:R-:W-:Y:S01]  /*0000*/  LDC R1, c[0x0][0x37c] ;  /* 0x0000df00ff017b82 */ /* 0x000fe20000000800 */
[----:B------:R-:W0:Y:S01]  /*0010*/  S2R R0, SR_CTAID.Z ;  /* 0x0000000000007919 */ /* 0x000e220000002700 */
[----:B------:R-:W0:Y:S06]  /*0020*/  LDCU UR4, c[0x0][0x3b8] ;  /* 0x00007700ff0477ac */ /* 0x000e2c0008000800 */
[----:B------:R-:W1:Y:S01]  /*0030*/  S2UR UR6, SR_CTAID.X ;  /* 0x00000000000679c3 */ /* 0x000e620000002500 */
[----:B0-----:R-:W-:-:S13]  /*0040*/  ISETP.GE.AND P0, PT, R0, UR4, PT ;  /* 0x0000000400007c0c */ /* 0x001fda000bf06270 */
[----:B-1----:R-:W-:Y:S05]  /*0050*/  @P0 EXIT ;  /* 0x000000000000094d */ /* 0x002fea0003800000 */
[----:B------:R-:W0:Y:S01]  /*0060*/  LDC.64 R2, c[0x0][0x390] ;  /* 0x0000e400ff027b82 */ /* 0x000e220000000a00 */
[----:B------:R-:W1:Y:S01]  /*0070*/  LDCU.64 UR8, c[0x0][0x358] ;  /* 0x00006b00ff0877ac */ /* 0x000e620008000a00 */
[----:B------:R-:W-:-:S06]  /*0080*/  IMAD.MOV.U32 R14, RZ, RZ, RZ ;  /* 0x000000ffff0e7224 */ /* 0x000fcc00078e00ff */
[----:B------:R-:W2:Y:S01]  /*0090*/  LDC R4, c[0x0][0x3a0] ;  /* 0x0000e800ff047b82 */ /* 0x000ea20000000800 */
[----:B0-----:R-:W-:-:S04]  /*00a0*/  ISETP.NE.U32.AND P0, PT, R2, RZ, PT ;  /* 0x000000ff0200720c */ /* 0x001fc80003f05070 */
[----:B------:R-:W-:-:S13]  /*00b0*/  ISETP.NE.AND.EX P0, PT, R3, RZ, PT, P0 ;  /* 0x000000ff0300720c */ /* 0x000fda0003f05300 */
[----:B------:R-:W0:Y:S01]  /*00c0*/  @P0 LDC.64 R2, c[0x0][0x390] ;  /* 0x0000e400ff020b82 */ /* 0x000e220000000a00 */
[----:B------:R-:W3:Y:S01]  /*00d0*/  S2R R15, SR_TID.X ;  /* 0x00000000000f7919 */ /* 0x000ee20000002100 */
[----:B0-----:R-:W-:-:S05]  /*00e0*/  @P0 IMAD.WIDE.U32 R2, R0, 0x4, R2 ;  /* 0x0000000400020825 */ /* 0x001fca00078e0002 */
[----:B-1----:R0:W5:Y:S01]  /*00f0*/  @P0 LDG.E.CONSTANT R14, desc[UR8][R2.64] ;  /* 0x00000008020e0981 */ /* 0x002162000c1e9900 */
[----:B--2---:R-:W-:-:S13]  /*0100*/  ISETP.GE.AND P0, PT, R4, 0x1, PT ;  /* 0x000000010400780c */ /* 0x004fda0003f06270 */
[----:B0--3--:R-:W-:Y:S05]  /*0110*/  @!P0 EXIT ;  /* 0x000000000000894d */ /* 0x009fea0003800000 */
[----:B------:R-:W0:Y:S01]  /*0120*/  S2R R6, SR_TID.Y ;  /* 0x0000000000067919 */ /* 0x000e220000002200 */
[----:B------:R-:W1:Y:S01]  /*0130*/  LDC R2, c[0x0][0x360] ;  /* 0x0000d800ff027b82 */ /* 0x000e620000000800 */
[----:B------:R-:W2:Y:S01]  /*0140*/  LDCU UR10, c[0x0][0x3ac] ;  /* 0x00007580ff0a77ac */ /* 0x000ea20008000800 */
[----:B------:R-:W-:Y:S01]  /*0150*/  IMAD.MOV.U32 R18, RZ, RZ, RZ ;  /* 0x000000ffff127224 */ /* 0x000fe200078e00ff */
[----:B------:R-:W3:Y:S01]  /*0160*/  S2R R5, SR_CgaCtaId ;  /* 0x0000000000057919 */ /* 0x000ee20000008800 */
[----:B------:R-:W4:Y:S01]  /*0170*/  LDCU UR7, c[0x0][0x364] ;  /* 0x00006c80ff0777ac */ /* 0x000f220008000800 */
[----:B------:R-:W4:Y:S03]  /*0180*/  S2R R16, SR_CTAID.Y ;  /* 0x0000000000107919 */ /* 0x000f260000002600 */
[----:B------:R-:W3:Y:S01]  /*0190*/  LDC R19, c[0x0][0x3d0] ;  /* 0x0000f400ff137b82 */ /* 0x000ee20000000800 */
[----:B------:R-:W3:Y:S01]  /*01a0*/  LDCU UR11, c[0x0][0x3c8] ;  /* 0x00007900ff0b77ac */ /* 0x000ee20008000800 */
[----:B------:R-:W0:Y:S01]  /*01b0*/  LDCU UR4, c[0x0][0x3a8] ;  /* 0x00007500ff0477ac */ /* 0x000e220008000800 */
[----:B------:R-:W3:Y:S01]  /*01c0*/  LDCU UR5, c[0x0][0x3b4] ;  /* 0x00007680ff0577ac */ /* 0x000ee20008000800 */
[----:B-1----:R-:W-:Y:S01]  /*01d0*/  IMAD R4, R2, UR6, R15 ;  /* 0x0000000602047c24 */ /* 0x002fe2000f8e020f */
[----:B------:R-:W-:Y:S01]  /*01e0*/  MOV R2, 0x400 ;  /* 0x0000040000027802 */ /* 0x000fe20000000f00 */
[----:B--2---:R-:W-:-:S02]  /*01f0*/  USHF.R.S32.HI UR6, URZ, 0x1f, UR10 ;  /* 0x0000001fff067899 */ /* 0x004fc4000801140a */
[----:B------:R-:W-:Y:S01]  /*0200*/  IMAD.SHL.U32 R4, R4, 0x2, RZ ;  /* 0x0000000204047824 */ /* 0x000fe200078e00ff */
[----:B0-----:R-:W-:-:S03]  /*0210*/  VIMNMX.U32 R3, PT, PT, R15, R6, !PT ;  /* 0x000000060f037248 */ /* 0x001fc60007fe0000 */
[----:B------:R-:W-:Y:S01]  /*0220*/  IMAD R17, R0, UR6, RZ ;  /* 0x0000000600117c24 */ /* 0x000fe2000f8e02ff */
[----:B------:R-:W-:Y:S01]  /*0230*/  USHF.R.S32.HI UR4, URZ, 0x1f, UR4 ;  /* 0x0000001fff047899 */ /* 0x000fe20008011404 */
[CC--:B---3--:R-:W-:Y:S01]  /*0240*/  IMAD R20, R4.reuse, R19.reuse, R19 ;  /* 0x0000001304147224 */ /* 0x0c8fe200078e0213 */
[----:B------:R-:W-:Y:S01]  /*0250*/  LEA R5, R5, R2, 0x18 ;  /* 0x0000000205057211 */ /* 0x000fe200078ec0ff */
[----:B------:R-:W-:Y:S01]  /*0260*/  IMAD R19, R4, R19, -UR11 ;  /* 0x8000000b04137e24 */ /* 0x000fe2000f8e0213 */
[----:B------:R-:W-:Y:S01]  /*0270*/  ISETP.GE.U32.AND P2, PT, R3, 0x5, PT ;  /* 0x000000050300780c */ /* 0x000fe20003f46070 */
[----:B------:R-:W-:Y:S01]  /*0280*/  IMAD.WIDE.U32 R2, R0, UR10, RZ ;  /* 0x0000000a00027c25 */ /* 0x000fe2000f8e00ff */
[----:B------:R-:W-:-:S03]  /*0290*/  USHF.R.S32.HI UR5, URZ, 0x1f, UR5 ;  /* 0x0000001fff057899 */ /* 0x000fc60008011405 */
[----:B------:R-:W-:Y:S01]  /*02a0*/  IMAD R2, R6, 0x14, R5 ;  /* 0x0000001406027824 */ /* 0x000fe200078e0205 */
[----:B------:R-:W-:Y:S01]  /*02b0*/  IADD3 R17, PT, PT, R3, R17, RZ ;  /* 0x0000001103117210 */ /* 0x000fe20007ffe0ff */
[----:B----4-:R-:W-:Y:S02]  /*02c0*/  IMAD R16, R16, UR7, R6 ;  /* 0x0000000710107c24 */ /* 0x010fe4000f8e0206 */
[----:B------:R-:W-:Y:S01]  /*02d0*/  VIADD R20, R20, -UR11 ;  /* 0x8000000b14147c36 */ /* 0x000fe20008000000 */
[----:B------:R-:W-:-:S07]  /*02e0*/  LEA R21, R15, R2, 0x2 ;  /* 0x000000020f157211 */ /* 0x000fce00078e10ff */
.L_x_31:
[----:B------:R-:W0:Y:S01]  /*02f0*/  LDC R23, c[0x0][0x3ac] ;  /* 0x0000eb00ff177b82 */ /* 0x000e220000000800 */
[----:B------:R-:W-:Y:S01]  /*0300*/  BSSY B1, `(.L_x_0) ;  /* 0x0000134000017945 */ /* 0x000fe20003800000 */
[----:B------:R-:W-:Y:S01]  /*0310*/  PLOP3.LUT P0, PT, PT, PT, PT, 0x80, 0x8 ;  /* 0x000000000008781c */ /* 0x000fe20003f0f070 */
[----:B------:R-:W-:Y:S01]  /*0320*/  IMAD.MOV.U32 R3, RZ, RZ, RZ ;  /* 0x000000ffff037224 */ /* 0x000fe200078e00ff */
[----:B01----:R-:W-:-:S11]  /*0330*/  SHF.R.S32.HI R25, RZ, 0x1f, R23 ;  /* 0x0000001fff197819 */ /* 0x003fd60000011417 */
.L_x_30:
[----:B------:R-:W0:Y:S01]  /*0340*/  LDC R9, c[0x0][0x3bc] ;  /* 0x0000ef00ff097b82 */ /* 0x000e220000000800 */
[----:B------:R-:W-:Y:S01]  /*0350*/  IMAD R10, R16, 0x2, R3 ;  /* 0x00000002100a7824 */ /* 0x000fe200078e0203 */
[----:B------:R-:W-:Y:S01]  /*0360*/  PLOP3.LUT P1, PT, P0, PT, PT, 0x80, 0x8 ;  /* 0x000000000008781c */ /* 0x000fe2000072f070 */
[----:B------:R-:W-:Y:S03]  /*0370*/  BSSY B0, `(.L_x_1) ;  /* 0x0000129000007945 */ /* 0x000fe60003800000 */
[----:B0-----:R-:W-:-:S13]  /*0380*/  ISETP.GE.AND P0, PT, R10, R9, PT ;  /* 0x000000090a00720c */ /* 0x001fda0003f06270 */
[----:B-1----:R-:W-:Y:S05]  /*0390*/  @P0 BRA `(.L_x_2) ;  /* 0x0000001000980947 */ /* 0x002fea0003800000 */
[----:B------:R-:W0:Y:S01]  /*03a0*/  LDCU UR6, c[0x0][0x3b8] ;  /* 0x00007700ff0677ac */ /* 0x000e220008000800 */
[----:B------:R-:W-:Y:S01]  /*03b0*/  MOV R2, R0 ;  /* 0x0000000000027202 */ /* 0x000fe20000000f00 */
[----:B------:R-:W-:Y:S02]  /*03c0*/  IMAD.MOV.U32 R3, RZ, RZ, RZ ;  /* 0x000000ffff037224 */ /* 0x000fe400078e00ff */
[----:B------:R-:W-:Y:S01]  /*03d0*/  HFMA2 R7, -RZ, RZ, 0, 0 ;  /* 0x00000000ff077431 */ /* 0x000fe200000001ff */
[----:B------:R-:W1:Y:S01]  /*03e0*/  LDCU.64 UR10, c[0x0][0x3c0] ;  /* 0x00007800ff0a77ac */ /* 0x000e620008000a00 */
[----:B------:R-:W-:Y:S01]  /*03f0*/  SHF.R.S32.HI R5, RZ, 0x1f, R9 ;  /* 0x0000001fff057819 */ /* 0x000fe20000011409 */
[----:B------:R-:W-:Y:S01]  /*0400*/  IMAD.MOV.U32 R6, RZ, RZ, R10 ;  /* 0x000000ffff067224 */ /* 0x000fe200078e000a */
[----:B------:R-:W2:Y:S01]  /*0410*/  LDC R22, c[0x0][0x3cc] ;  /* 0x0000f300ff167b82 */ /* 0x000ea20000000800 */
[----:B------:R-:W3:Y:S01]  /*0420*/  LDCU.64 UR12, c[0x0][0x398] ;  /* 0x00007300ff0c77ac */ /* 0x000ee20008000a00 */
[----:B------:R-:W-:Y:S01]  /*0430*/  BSSY B2, `(.L_x_3) ;  /* 0x0000095000027945 */ /* 0x000fe20003800000 */
[----:B0-----:R-:W-:-:S04]  /*0440*/  IMAD.WIDE.U32 R2, R18, UR6, R2 ;  /* 0x0000000612027c25 */ /* 0x001fc8000f8e0002 */
[-C--:B------:R-:W-:Y:S01]  /*0450*/  IMAD R3, R3, R9.reuse, RZ ;  /* 0x0000000903037224 */ /* 0x080fe200078e02ff */
[----:B-1----:R-:W-:Y:S01]  /*0460*/  USHF.R.S32.HI UR6, URZ, 0x1f, UR10 ;  /* 0x0000001fff067899 */ /* 0x002fe2000801140a */
[----:B------:R-:W-:Y:S01]  /*0470*/  IMAD.WIDE.U32 R6, R2, R9, R6 ;  /* 0x0000000902067225 */ /* 0x000fe200078e0006 */
[----:B------:R-:W-:-:S03]  /*0480*/  ISETP.GE.AND P0, PT, R4, UR10, PT ;  /* 0x0000000a04007c0c */ /* 0x000fc6000bf06270 */
[----:B------:R-:W-:Y:S01]  /*0490*/  IMAD R3, R2, R5, R3 ;  /* 0x0000000502037224 */ /* 0x000fe200078e0203 */
[--C-:B------:R-:W-:Y:S01]  /*04a0*/  SHF.R.S32.HI R5, RZ, 0x1f, R4.reuse ;  /* 0x0000001fff057819 */ /* 0x100fe20000011404 */
[----:B--2---:R-:W-:Y:S02]  /*04b0*/  IMAD R22, R10, R22, -UR11 ;  /* 0x8000000b0a167e24 */ /* 0x004fe4000f8e0216 */
[----:B------:R-:W-:Y:S02]  /*04c0*/  IMAD.IADD R2, R7, 0x1, R3 ;  /* 0x0000000107027824 */ /* 0x000fe400078e0203 */
[----:B------:R-:W-:-:S04]  /*04d0*/  IMAD.WIDE.U32 R8, R6, UR10, R4 ;  /* 0x0000000a06087c25 */ /* 0x000fc8000f8e0004 */
[----:B------:R-:W-:Y:S01]  /*04e0*/  IMAD R3, R2, UR10, RZ ;  /* 0x0000000a02037c24 */ /* 0x000fe2000f8e02ff */
[----:B---3--:R-:W-:-:S03]  /*04f0*/  LEA R2, P3, R8, UR12, 0x2 ;  /* 0x0000000c08027c11 */ /* 0x008fc6000f8610ff */
[----:B------:R-:W-:-:S04]  /*0500*/  IMAD R3, R6, UR6, R3 ;  /* 0x0000000606037c24 */ /* 0x000fc8000f8e0203 */
[----:B------:R-:W-:-:S05]  /*0510*/  IMAD.IADD R3, R9, 0x1, R3 ;  /* 0x0000000109037824 */ /* 0x000fca00078e0203 */
[----:B------:R-:W-:Y:S01]  /*0520*/  LEA.HI.X R3, R8, UR13, R3, 0x2, P3 ;  /* 0x0000000d08037c11 */ /* 0x000fe200098f1403 */
[----:B------:R-:W-:Y:S06]  /*0530*/  @P0 BRA `(.L_x_4) ;  /* 0x0000000800100947 */ /* 0x000fec0003800000 */
[----:B------:R-:W0:Y:S01]  /*0540*/  LDCU UR6, c[0x0][0x3ac] ;  /* 0x00007580ff0677ac */ /* 0x000e220008000800 */
[----:B-----5:R-:W-:Y:S01]  /*0550*/  MOV R33, R14 ;  /* 0x0000000e00217202 */ /* 0x020fe20000000f00 */
[----:B0-----:R-:W-:-:S09]  /*0560*/  UISETP.GE.AND UP0, UPT, UR6, 0x1, UPT ;  /* 0x000000010600788c */ /* 0x001fd2000bf06270 */
[----:B------:R-:W-:Y:S05]  /*0570*/  BRA.U !UP0, `(.L_x_5) ;  /* 0x0000000508fc7547 */ /* 0x000fea000b800000 */
[----:B------:R-:W-:Y:S01]  /*0580*/  BSSY B3, `(.L_x_5) ;  /* 0x000007e000037945 */ /* 0x000fe20003800000 */
[----:B------:R-:W-:Y:S02]  /*0590*/  IMAD.MOV.U32 R31, RZ, RZ, RZ ;  /* 0x000000ffff1f7224 */ /* 0x000fe400078e00ff */
[----:B------:R-:W-:-:S07]  /*05a0*/  IMAD.MOV.U32 R33, RZ, RZ, R14 ;  /* 0x000000ffff217224 */ /* 0x000fce00078e000e */
.L_x_17:
[----:B------:R-:W0:Y:S02]  /*05b0*/  LDCU UR6, c[0x0][0x3b0] ;  /* 0x00007600ff0677ac */ /* 0x000e240008000800 */
[----:B0-----:R-:W-:-:S09]  /*05c0*/  UISETP.GE.AND UP0, UPT, UR6, 0x1, UPT ;  /* 0x000000010600788c */ /* 0x001fd2000bf06270 */
[----:B-1----:R-:W-:Y:S05]  /*05d0*/  BRA.U !UP0, `(.L_x_6) ;  /* 0x0000000508d07547 */ /* 0x002fea000b800000 */
[----:B------:R-:W0:Y:S01]  /*05e0*/  LDCU UR10, c[0x0][0x3ac] ;  /* 0x00007580ff0a77ac */ /* 0x000e220008000800 */
[----:B------:R-:W1:Y:S01]  /*05f0*/  LDC R26, c[0x0][0x3b0] ;  /* 0x0000ec00ff1a7b82 */ /* 0x000e620000000800 */
[----:B------:R-:W-:Y:S01]  /*0600*/  BSSY B4, `(.L_x_6) ;  /* 0x0000071000047945 */ /* 0x000fe20003800000 */
[----:B------:R-:W-:Y:S01]  /*0610*/  IMAD R28, R0, R23, RZ ;  /* 0x00000017001c7224 */ /* 0x000fe200078e02ff */
[----:B------:R-:W2:Y:S01]  /*0620*/  LDCU UR6, c[0x0][0x3a4] ;  /* 0x00007480ff0677ac */ /* 0x000ea20008000800 */
[----:B------:R-:W-:Y:S01]  /*0630*/  IMAD.MOV.U32 R29, RZ, RZ, RZ ;  /* 0x000000ffff1d7224 */ /* 0x000fe200078e00ff */
[----:B------:R-:W3:Y:S01]  /*0640*/  LDCU UR7, c[0x0][0x3a4] ;  /* 0x00007480ff0777ac */ /* 0x000ee20008000800 */
[----:B0-----:R-:W-:-:S04]  /*0650*/  IMAD.WIDE.U32 R6, R18, UR10, RZ ;  /* 0x0000000a12067c25 */ /* 0x001fc8000f8e00ff */
[----:B------:R-:W-:Y:S01]  /*0660*/  IMAD R7, R18, R25, R7 ;  /* 0x0000001912077224 */ /* 0x000fe200078e0207 */
[----:B------:R-:W-:Y:S01]  /*0670*/  IADD3 R8, P0, PT, R31, R6, RZ ;  /* 0x000000061f087210 */ /* 0x000fe20007f1e0ff */
[----:B--2---:R-:W-:Y:S01]  /*0680*/  USHF.R.S32.HI UR6, URZ, 0x1f, UR6 ;  /* 0x0000001fff067899 */ /* 0x004fe20008011406 */
[----:B-1----:R-:W-:Y:S02]  /*0690*/  SHF.R.S32.HI R26, RZ, 0x1f, R26 ;  /* 0x0000001fff1a7819 */ /* 0x002fe4000001141a */
[----:B------:R-:W-:-:S05]  /*06a0*/  IADD3.X R6, PT, PT, RZ, R7, RZ, P0, !PT ;  /* 0x00000007ff067210 */ /* 0x000fca00007fe4ff */
[----:B---3--:R-:W-:Y:S02]  /*06b0*/  IMAD R9, R6, UR7, RZ ;  /* 0x0000000706097c24 */ /* 0x008fe4000f8e02ff */
[----:B------:R-:W-:-:S04]  /*06c0*/  IMAD.WIDE.U32 R6, R8, UR7, RZ ;  /* 0x0000000708067c25 */ /* 0x000fc8000f8e00ff */
[----:B------:R-:W-:-:S04]  /*06d0*/  IMAD R9, R8, UR6, R9 ;  /* 0x0000000608097c24 */ /* 0x000fc8000f8e0209 */
[----:B------:R-:W-:-:S07]  /*06e0*/  IMAD.IADD R24, R7, 0x1, R9 ;  /* 0x0000000107187824 */ /* 0x000fce00078e0209 */
.L_x_16:
[----:B------:R-:W0:Y:S02]  /*06f0*/  LDCU UR6, c[0x0][0x3b4] ;  /* 0x00007680ff0677ac */ /* 0x000e240008000800 */
[----:B0-----:R-:W-:-:S09]  /*0700*/  UISETP.GE.AND UP0, UPT, UR6, 0x1, UPT ;  /* 0x000000010600788c */ /* 0x001fd2000bf06270 */
[----:B-1----:R-:W-:Y:S05]  /*0710*/  BRA.U !UP0, `(.L_x_7) ;  /* 0x00000005086c7547 */ /* 0x002fea000b800000 */
[----:B------:R-:W0:Y:S01]  /*0720*/  S2R R8, SR_TID.Y ;  /* 0x0000000000087919 */ /* 0x000e220000002200 */
[----:B------:R-:W1:Y:S01]  /*0730*/  LDCU UR7, c[0x0][0x3b0] ;  /* 0x00007600ff0777ac */ /* 0x000e620008000800 */
[----:B------:R-:W-:Y:S01]  /*0740*/  IADD3 R11, P0, PT, R31, R28, RZ ;  /* 0x0000001c1f0b7210 */ /* 0x000fe20007f1e0ff */
[----:B------:R-:W-:Y:S02]  /*0750*/  IMAD.IADD R30, R22, 0x1, R29 ;  /* 0x00000001161e7824 */ /* 0x000fe400078e021d */
[----:B------:R-:W-:Y:S01]  /*0760*/  IMAD.MOV.U32 R32, RZ, RZ, RZ ;  /* 0x000000ffff207224 */ /* 0x000fe200078e00ff */
[----:B------:R-:W-:-:S05]  /*0770*/  IADD3.X R9, PT, PT, RZ, R17, RZ, P0, !PT ;  /* 0x00000011ff097210 */ /* 0x000fca00007fe4ff */
[----:B-1----:R-:W-:Y:S02]  /*0780*/  IMAD R10, R9, UR7, RZ ;  /* 0x00000007090a7c24 */ /* 0x002fe4000f8e02ff */
[----:B0-----:R-:W-:Y:S02]  /*0790*/  IMAD.IADD R27, R29, 0x1, R8 ;  /* 0x000000011d1b7824 */ /* 0x001fe400078e0208 */
[----:B------:R-:W-:-:S04]  /*07a0*/  IMAD.WIDE.U32 R8, R11, UR7, RZ ;  /* 0x000000070b087c25 */ /* 0x000fc8000f8e00ff */
[----:B------:R-:W-:Y:S01]  /*07b0*/  IMAD R11, R26, R11, R10 ;  /* 0x0000000b1a0b7224 */ /* 0x000fe200078e020a */
[----:B------:R-:W-:-:S03]  /*07c0*/  IADD3 R10, P0, PT, R27, R8, RZ ;  /* 0x000000081b0a7210 */ /* 0x000fc60007f1e0ff */
[----:B------:R-:W-:-:S05]  /*07d0*/  IMAD.IADD R8, R9, 0x1, R11 ;  /* 0x0000000109087824 */ /* 0x000fca00078e020b */
[----:B------:R-:W-:-:S05]  /*07e0*/  IADD3.X R8, PT, PT, RZ, R8, RZ, P0, !PT ;  /* 0x00000008ff087210 */ /* 0x000fca00007fe4ff */
[----:B------:R-:W-:Y:S02]  /*07f0*/  IMAD R11, R8, UR6, RZ ;  /* 0x00000006080b7c24 */ /* 0x000fe4000f8e02ff */
[----:B------:R-:W-:-:S04]  /*0800*/  IMAD.WIDE.U32 R8, R10, UR6, RZ ;  /* 0x000000060a087c25 */ /* 0x000fc8000f8e00ff */
[----:B------:R-:W-:-:S05]  /*0810*/  IMAD R11, R10, UR5, R11 ;  /* 0x000000050a0b7c24 */ /* 0x000fca000f8e020b */
[----:B------:R-:W-:-:S07]  /*0820*/  IADD3 R34, PT, PT, R9, R11, RZ ;  /* 0x0000000b09227210 */ /* 0x000fce0007ffe0ff */
.L_x_15:
[----:B-1----:R-:W-:Y:S05]  /*0830*/  @P2 BRA `(.L_x_8) ;  /* 0x0000000000382947 */ /* 0x002fea0003800000 */
[----:B------:R-:W0:Y:S01]  /*0840*/  LDCU.64 UR6, c[0x0][0x3b0] ;  /* 0x00007600ff0677ac */ /* 0x000e220008000a00 */
[----:B------:R-:W-:-:S05]  /*0850*/  IMAD.IADD R11, R15, 0x1, R32 ;  /* 0x000000010f0b7824 */ /* 0x000fca00078e0220 */
[----:B0-----:R-:W-:-:S04]  /*0860*/  ISETP.GE.AND P0, PT, R11, UR7, PT ;  /* 0x000000070b007c0c */ /* 0x001fc8000bf06270 */
[----:B------:R-:W-:-:S13]  /*0870*/  ISETP.GE.OR P0, PT, R27, UR6, P0 ;  /* 0x000000061b007c0c */ /* 0x000fda0008706670 */
[----:B------:R-:W-:Y:S05]  /*0880*/  @P0 BRA `(.L_x_9) ;  /* 0x0000000000200947 */ /* 0x000fea0003800000 */
[----:B------:R-:W0:Y:S01]  /*0890*/  LDCU.64 UR6, c[0x0][0x388] ;  /* 0x00007100ff0677ac */ /* 0x000e220008000a00 */
[----:B------:R-:W-:-:S05]  /*08a0*/  IADD3 R11, P0, PT, R11, R8, RZ ;  /* 0x000000080b0b7210 */ /* 0x000fca0007f1e0ff */
[----:B------:R-:W-:Y:S01]  /*08b0*/  IMAD.X R12, RZ, RZ, R34, P0 ;  /* 0x000000ffff0c7224 */ /* 0x000fe200000e0622 */
[----:B0-----:R-:W-:-:S04]  /*08c0*/  LEA R10, P0, R11, UR6, 0x2 ;  /* 0x000000060b0a7c11 */ /* 0x001fc8000f8010ff */
[----:B------:R-:W-:-:S05]  /*08d0*/  LEA.HI.X R11, R11, UR7, R12, 0x2, P0 ;  /* 0x000000070b0b7c11 */ /* 0x000fca00080f140c */
[----:B------:R-:W2:Y:S04]  /*08e0*/  LDG.E.CONSTANT R10, desc[UR8][R10.64] ;  /* 0x000000080a0a7981 */ /* 0x000ea8000c1e9900 */
[----:B--2---:R0:W-:Y:S01]  /*08f0*/  STS [R21], R10 ;  /* 0x0000000a15007388 */ /* 0x0041e20000000800 */
[----:B------:R-:W-:Y:S05]  /*0900*/  BRA `(.L_x_8) ;  /* 0x0000000000047947 */ /* 0x000fea0003800000 */
.L_x_9:
[----:B------:R1:W-:Y:S02]  /*0910*/  STS [R21], RZ ;  /* 0x000000ff15007388 */ /* 0x0003e40000000800 */
.L_x_8:
[----:B------:R-:W-:Y:S05]  /*0920*/  WARPSYNC.ALL ;  /* 0x0000000000007948 */ /* 0x000fea0003800000 */
[----:B------:R-:W-:Y:S01]  /*0930*/  BAR.SYNC.DEFER_BLOCKING 0x0 ;  /* 0x0000000000007b1d */ /* 0x000fe20000010000 */
[----:B------:R-:W-:Y:S01]  /*0940*/  IADD3 R35, PT, PT, R19, R32, RZ ;  /* 0x0000002013237210 */ /* 0x000fe20007ffe0ff */
[----:B------:R-:W-:-:S04]  /*0950*/  IMAD.MOV.U32 R37, RZ, RZ, RZ ;  /* 0x000000ffff257224 */ /* 0x000fc800078e00ff */
[----:B------:R-:W-:Y:S03]  /*0960*/  BSSY.RECONVERGENT B5, `(.L_x_10) ;  /* 0x0000031000057945 */ /* 0x000fe60003800200 */
.L_x_14:
[----:B------:R-:W2:Y:S01]  /*0970*/  LDCU UR6, c[0x0][0x3a4] ;  /* 0x00007480ff0677ac */ /* 0x000ea20008000800 */
[----:B------:R-:W-:Y:S01]  /*0980*/  IMAD.IADD R11, R30, 0x1, R37 ;  /* 0x000000011e0b7824 */ /* 0x000fe200078e0225 */
[----:B------:R-:W-:Y:S04]  /*0990*/  BSSY.RECONVERGENT B6, `(.L_x_11) ;  /* 0x0000026000067945 */ /* 0x000fe80003800200 */
[----:B--2---:R-:W-:-:S04]  /*09a0*/  ISETP.GE.AND P0, PT, R11, UR6, PT ;  /* 0x000000060b007c0c */ /* 0x004fc8000bf06270 */
[----:B------:R-:W-:-:S13]  /*09b0*/  ISETP.LT.OR P0, PT, R11, RZ, P0 ;  /* 0x000000ff0b00720c */ /* 0x000fda0000701670 */
[----:B------:R-:W-:Y:S05]  /*09c0*/  @P0 BRA `(.L_x_12) ;  /* 0x0000000000880947 */ /* 0x000fea0003800000 */
[----:B------:R-:W2:Y:S01]  /*09d0*/  S2R R36, SR_CgaCtaId ;  /* 0x0000000000247919 */ /* 0x000ea20000008800 */
[----:B------:R-:W3:Y:S01]  /*09e0*/  LDCU UR6, c[0x0][0x3a8] ;  /* 0x00007500ff0677ac */ /* 0x000ee20008000800 */
[----:B------:R-:W-:Y:S01]  /*09f0*/  IADD3 R12, P0, PT, R11, R6, RZ ;  /* 0x000000060b0c7210 */ /* 0x000fe20007f1e0ff */
[----:B------:R-:W-:Y:S01]  /*0a00*/  IMAD.MOV.U32 R41, RZ, RZ, 0x1 ;  /* 0x00000001ff297424 */ /* 0x000fe200078e00ff */
[----:B------:R-:W-:Y:S01]  /*0a10*/  MOV R11, 0x400 ;  /* 0x00000400000b7802 */ /* 0x000fe20000000f00 */
[----:B------:R-:W-:Y:S01]  /*0a20*/  IMAD.MOV.U32 R39, RZ, RZ, R35 ;  /* 0x000000ffff277224 */ /* 0x000fe200078e0023 */
[----:B0-----:R-:W-:Y:S02]  /*0a30*/  IADD3.X R10, PT, PT, RZ, R24, RZ, P0, !PT ;  /* 0x00000018ff0a7210 */ /* 0x001fe400007fe4ff */
[----:B------:R-:W-:-:S03]  /*0a40*/  MOV R38, R32 ;  /* 0x0000002000267202 */ /* 0x000fc60000000f00 */
[----:B---3--:R-:W-:-:S04]  /*0a50*/  IMAD R13, R10, UR6, RZ ;  /* 0x000000060a0d7c24 */ /* 0x008fc8000f8e02ff */
[----:B------:R-:W-:Y:S01]  /*0a60*/  IMAD R13, R12, UR4, R13 ;  /* 0x000000040c0d7c24 */ /* 0x000fe2000f8e020d */
[----:B--2---:R-:W-:Y:S01]  /*0a70*/  LEA R36, R36, R11, 0x18 ;  /* 0x0000000b24247211 */ /* 0x004fe200078ec0ff */
[----:B------:R-:W-:-:S04]  /*0a80*/  IMAD.WIDE.U32 R10, R12, UR6, RZ ;  /* 0x000000060c0a7c25 */ /* 0x000fc8000f8e00ff */
[----:B------:R-:W-:Y:S02]  /*0a90*/  IMAD R36, R37, 0x14, R36 ;  /* 0x0000001425247824 */ /* 0x000fe400078e0224 */
[----:B------:R-:W-:-:S07]  /*0aa0*/  IMAD.IADD R40, R11, 0x1, R13 ;  /* 0x000000010b287824 */ /* 0x000fce00078e020d */
.L_x_13:
[----:B------:R-:W0:Y:S02]  /*0ab0*/  LDCU UR6, c[0x0][0x3a8] ;  /* 0x00007500ff0677ac */ /* 0x000e240008000800 */
[C---:B0-----:R-:W-:Y:S01]  /*0ac0*/  ISETP.GE.AND P0, PT, R39.reuse, UR6, PT ;  /* 0x0000000627007c0c */ /* 0x041fe2000bf06270 */
[----:B------:R-:W0:Y:S03]  /*0ad0*/  LDCU UR6, c[0x0][0x3b4] ;  /* 0x00007680ff0677ac */ /* 0x000e260008000800 */
[----:B------:R-:W-:-:S13]  /*0ae0*/  ISETP.LT.OR P0, PT, R39, RZ, P0 ;  /* 0x000000ff2700720c */ /* 0x000fda0000701670 */
[----:B------:R-:W2:Y:S01]  /*0af0*/  @!P0 LDC.64 R12, c[0x0][0x380] ;  /* 0x0000e000ff0c8b82 */ /* 0x000ea20000000a00 */
[----:B------:R-:W-:-:S05]  /*0b00*/  @!P0 IADD3 R42, P3, PT, R39, R10, RZ ;  /* 0x0000000a272a8210 */ /* 0x000fca0007f7e0ff */
[----:B------:R-:W-:Y:S01]  /*0b10*/  @!P0 IMAD.X R43, RZ, RZ, R40, P3 ;  /* 0x000000ffff2b8224 */ /* 0x000fe200018e0628 */
[----:B--2---:R-:W-:-:S04]  /*0b20*/  @!P0 LEA R12, P4, R42, R12, 0x2 ;  /* 0x0000000c2a0c8211 */ /* 0x004fc800078810ff */
[----:B------:R-:W-:Y:S02]  /*0b30*/  @!P0 LEA.HI.X R13, R42, R13, R43, 0x2, P4 ;  /* 0x0000000d2a0d8211 */ /* 0x000fe400020f142b */
[----:B------:R2:W3:Y:S04]  /*0b40*/  @!P0 LDS R42, [R36] ;  /* 0x00000000242a8984 */ /* 0x0004e80000000800 */
[----:B------:R-:W3:Y:S01]  /*0b50*/  @!P0 LDG.E.CONSTANT R12, desc[UR8][R12.64] ;  /* 0x000000080c0c8981 */ /* 0x000ee2000c1e9900 */
[C---:B------:R-:W-:Y:S01]  /*0b60*/  VIADD R43, R41.reuse, 0xffffffff ;  /* 0xffffffff292b7836 */ /* 0x040fe20000000000 */
[----:B------:R-:W-:Y:S01]  /*0b70*/  IADD3 R38, PT, PT, R38, 0x1, RZ ;  /* 0x0000000126267810 */ /* 0x000fe20007ffe0ff */
[----:B------:R-:W-:Y:S01]  /*0b80*/  VIADD R41, R41, 0x1 ;  /* 0x0000000129297836 */ /* 0x000fe20000000000 */
[----:B------:R-:W-:Y:S01]  /*0b90*/  IADD3 R39, PT, PT, R39, 0x1, RZ ;  /* 0x0000000127277810 */ /* 0x000fe20007ffe0ff */
[----:B--2---:R-:W-:Y:S01]  /*0ba0*/  VIADD R36, R36, 0x4 ;  /* 0x0000000424247836 */ /* 0x004fe20000000000 */
[----:B------:R-:W-:-:S02]  /*0bb0*/  ISETP.GE.U32.AND P3, PT, R43, 0x4, PT ;  /* 0x000000042b00780c */ /* 0x000fc40003f66070 */
[----:B0-----:R-:W-:Y:S01]  /*0bc0*/  ISETP.LT.AND P4, PT, R38, UR6, PT ;  /* 0x0000000626007c0c */ /* 0x001fe2000bf81270 */
[----:B---3--:R-:W-:-:S12]  /*0bd0*/  @!P0 FFMA R33, R42, R12, R33 ;  /* 0x0000000c2a218223 */ /* 0x008fd80000000021 */
[----:B------:R-:W-:Y:S05]  /*0be0*/  @!P3 BRA P4, `(.L_x_13) ;  /* 0xfffffffc00b0b947 */ /* 0x000fea000203ffff */
.L_x_12:
[----:B------:R-:W-:Y:S05]  /*0bf0*/  BSYNC.RECONVERGENT B6 ;  /* 0x0000000000067941 */ /* 0x000fea0003800200 */
.L_x_11:
[----:B------:R-:W2:Y:S01]  /*0c00*/  LDCU UR6, c[0x0][0x3b0] ;  /* 0x00007600ff0677ac */ /* 0x000ea20008000800 */
[C---:B0-----:R-:W-:Y:S01]  /*0c10*/  VIADD R10, R37.reuse, 0x1 ;  /* 0x00000001250a7836 */ /* 0x041fe20000000000 */
[----:B------:R-:W-:-:S03]  /*0c20*/  ISETP.LT.U32.AND P3, PT, R37, 0x4, PT ;  /* 0x000000042500780c */ /* 0x000fc60003f61070 */
[----:B------:R-:W-:Y:S01]  /*0c30*/  IMAD.MOV.U32 R37, RZ, RZ, R10 ;  /* 0x000000ffff257224 */ /* 0x000fe200078e000a */
[----:B------:R-:W-:-:S04]  /*0c40*/  IADD3 R11, PT, PT, R10, R29, RZ ;  /* 0x0000001d0a0b7210 */ /* 0x000fc80007ffe0ff */
[----:B--2---:R-:W-:-:S13]  /*0c50*/  ISETP.GE.AND P0, PT, R11, UR6, PT ;  /* 0x000000060b007c0c */ /* 0x004fda000bf06270 */
[----:B------:R-:W-:Y:S05]  /*0c60*/  @!P0 BRA P3, `(.L_x_14) ;  /* 0xfffffffc00408947 */ /* 0x000fea000183ffff */
[----:B------:R-:W-:Y:S05]  /*0c70*/  BSYNC.RECONVERGENT B5 ;  /* 0x0000000000057941 */ /* 0x000fea0003800200 */
.L_x_10:
[----:B------:R-:W0:Y:S01]  /*0c80*/  LDCU UR6, c[0x0][0x3b4] ;  /* 0x00007680ff0677ac */ /* 0x000e220008000800 */
[----:B------:R-:W-:Y:S01]  /*0c90*/  VIADD R32, R32, 0x5 ;  /* 0x0000000520207836 */ /* 0x000fe20000000000 */
[----:B------:R-:W-:Y:S04]  /*0ca0*/  BAR.SYNC.DEFER_BLOCKING 0x0 ;  /* 0x0000000000007b1d */ /* 0x000fe80000010000 */
[----:B0-----:R-:W-:-:S13]  /*0cb0*/  ISETP.GE.AND P0, PT, R32, UR6, PT ;  /* 0x0000000620007c0c */ /* 0x001fda000bf06270 */
[----:B------:R-:W-:Y:S05]  /*0cc0*/  @!P0 BRA `(.L_x_15) ;  /* 0xfffffff800d88947 */ /* 0x000fea000383ffff */
.L_x_7:
[----:B------:R-:W0:Y:S01]  /*0cd0*/  LDCU UR6, c[0x0][0x3b0] ;  /* 0x00007600ff0677ac */ /* 0x000e220008000800 */
[----:B------:R-:W-:-:S04]  /*0ce0*/  IADD3 R29, PT, PT, R29, 0x5, RZ ;  /* 0x000000051d1d7810 */ /* 0x000fc80007ffe0ff */
[----:B0-----:R-:W-:-:S13]  /*0cf0*/  ISETP.GE.AND P0, PT, R29, UR6, PT ;  /* 0x000000061d007c0c */ /* 0x001fda000bf06270 */
[----:B------:R-:W-:Y:S05]  /*0d00*/  @!P0 BRA `(.L_x_16) ;  /* 0xfffffff800788947 */ /* 0x000fea000383ffff */
[----:B------:R-:W-:Y:S05]  /*0d10*/  BSYNC B4 ;  /* 0x0000000000047941 */ /* 0x000fea0003800000 */
.L_x_6:
[----:B------:R-:W0:Y:S01]  /*0d20*/  LDCU UR6, c[0x0][0x3ac] ;  /* 0x00007580ff0677ac */ /* 0x000e220008000800 */
[----:B------:R-:W-:-:S05]  /*0d30*/  VIADD R31, R31, 0x1 ;  /* 0x000000011f1f7836 */ /* 0x000fca0000000000 */
[----:B0-----:R-:W-:-:S13]  /*0d40*/  ISETP.NE.AND P0, PT, R31, UR6, PT ;  /* 0x000000061f007c0c */ /* 0x001fda000bf05270 */
[----:B------:R-:W-:Y:S05]  /*0d50*/  @P0 BRA `(.L_x_17) ;  /* 0xfffffff800140947 */ /* 0x000fea000383ffff */
[----:B------:R-:W-:Y:S05]  /*0d60*/  BSYNC B3 ;  /* 0x0000000000037941 */ /* 0x000fea0003800000 */
.L_x_5:
[----:B------:R0:W-:Y:S02]  /*0d70*/  STG.E desc[UR8][R2.64], R33 ;  /* 0x0000002102007986 */ /* 0x0001e4000c101908 */
.L_x_4:
[----:B------:R-:W-:Y:S05]  /*0d80*/  BSYNC B2 ;  /* 0x0000000000027941 */ /* 0x000fea0003800000 */
.L_x_3:
[----:B------:R-:W2:Y:S01]  /*0d90*/  LDCU UR6, c[0x0][0x3c0] ;  /* 0x00007800ff0677ac */ /* 0x000ea20008000800 */
[----:B------:R-:W-:-:S05]  /*0da0*/  VIADD R6, R4, 0x1 ;  /* 0x0000000104067836 */ /* 0x000fca0000000000 */
[----:B--2---:R-:W-:-:S13]  /*0db0*/  ISETP.GE.AND P0, PT, R6, UR6, PT ;  /* 0x0000000606007c0c */ /* 0x004fda000bf06270 */
[----:B------:R-:W-:Y:S05]  /*0dc0*/  @P0 BRA `(.L_x_2) ;  /* 0x00000008000c0947 */ /* 0x000fea0003800000 */
[----:B------:R-:W2:Y:S01]  /*0dd0*/  LDCU UR6, c[0x0][0x3ac] ;  /* 0x00007580ff0677ac */ /* 0x000ea20008000800 */
[----:B-----5:R-:W-:Y:S01]  /*0de0*/  MOV R27, R14 ;  /* 0x0000000e001b7202 */ /* 0x020fe20000000f00 */
[----:B--2---:R-:W-:-:S09]  /*0df0*/  UISETP.GE.AND UP0, UPT, UR6, 0x1, UPT ;  /* 0x000000010600788c */ /* 0x004fd2000bf06270 */
[----:B------:R-:W-:Y:S05]  /*0e00*/  BRA.U !UP0, `(.L_x_18) ;  /* 0x0000000508f87547 */ /* 0x000fea000b800000 */
[----:B------:R-:W-:Y:S01]  /*0e10*/  BSSY B2, `(.L_x_18) ;  /* 0x000007d000027945 */ /* 0x000fe20003800000 */
[----:B------:R-:W-:Y:S02]  /*0e20*/  IMAD.MOV.U32 R24, RZ, RZ, RZ ;  /* 0x000000ffff187224 */ /* 0x000fe400078e00ff */
[----:B------:R-:W-:-:S07]  /*0e30*/  IMAD.MOV.U32 R27, RZ, RZ, R14 ;  /* 0x000000ffff1b7224 */ /* 0x000fce00078e000e */
.L_x_29:
[----:B------:R-:W2:Y:S02]  /*0e40*/  LDCU UR6, c[0x0][0x3b0] ;  /* 0x00007600ff0677ac */ /* 0x000ea40008000800 */
[----:B--2---:R-:W-:-:S09]  /*0e50*/  UISETP.GE.AND UP0, UPT, UR6, 0x1, UPT ;  /* 0x000000010600788c */ /* 0x004fd2000bf06270 */
[----:B0-----:R-:W-:Y:S05]  /*0e60*/  BRA.U !UP0, `(.L_x_19) ;  /* 0x0000000508cc7547 */ /* 0x001fea000b800000 */
[----:B------:R-:W2:Y:S01]  /*0e70*/  LDCU UR10, c[0x0][0x3ac] ;  /* 0x00007580ff0a77ac */ /* 0x000ea20008000800 */
[----:B------:R-:W3:Y:S01]  /*0e80*/  LDC R26, c[0x0][0x3b0] ;  /* 0x0000ec00ff1a7b82 */ /* 0x000ee20000000800 */
[----:B------:R-:W-:Y:S01]  /*0e90*/  BSSY B3, `(.L_x_19) ;  /* 0x0000070000037945 */ /* 0x000fe20003800000 */
[----:B------:R-:W-:Y:S01]  /*0ea0*/  IMAD.MOV.U32 R29, RZ, RZ, RZ ;  /* 0x000000ffff1d7224 */ /* 0x000fe200078e00ff */
[----:B------:R-:W4:Y:S01]  /*0eb0*/  LDCU UR12, c[0x0][0x3ac] ;  /* 0x00007580ff0c77ac */ /* 0x000f220008000800 */
[----:B------:R-:W5:Y:S01]  /*0ec0*/  LDCU UR6, c[0x0][0x3a4] ;  /* 0x00007480ff0677ac */ /* 0x000f620008000800 */
[----:B------:R-:W0:Y:S01]  /*0ed0*/  LDCU UR7, c[0x0][0x3a4] ;  /* 0x00007480ff0777ac */ /* 0x000e220008000800 */
[----:B--2---:R-:W-:Y:S02]  /*0ee0*/  USHF.R.S32.HI UR11, URZ, 0x1f, UR10 ;  /* 0x0000001fff0b7899 */ /* 0x004fe4000801140a */
[----:B------:R-:W-:Y:S02]  /*0ef0*/  IMAD R31, R0, UR10, RZ ;  /* 0x0000000a001f7c24 */ /* 0x000fe4000f8e02ff */
[----:B----4-:R-:W-:Y:S01]  /*0f00*/  IMAD.WIDE.U32 R6, R18, UR12, RZ ;  /* 0x0000000c12067c25 */ /* 0x010fe2000f8e00ff */
[----:B---3--:R-:W-:-:S03]  /*0f10*/  SHF.R.S32.HI R26, RZ, 0x1f, R26 ;  /* 0x0000001fff1a7819 */ /* 0x008fc6000001141a */
[----:B------:R-:W-:Y:S01]  /*0f20*/  IMAD R7, R18, UR11, R7 ;  /* 0x0000000b12077c24 */ /* 0x000fe2000f8e0207 */
[----:B------:R-:W-:Y:S01]  /*0f30*/  IADD3 R8, P0, PT, R24, R6, RZ ;  /* 0x0000000618087210 */ /* 0x000fe20007f1e0ff */
[----:B-----5:R-:W-:-:S03]  /*0f40*/  USHF.R.S32.HI UR6, URZ, 0x1f, UR6 ;  /* 0x0000001fff067899 */ /* 0x020fc60008011406 */
[----:B------:R-:W-:-:S05]  /*0f50*/  IADD3.X R6, PT, PT, RZ, R7, RZ, P0, !PT ;  /* 0x00000007ff067210 */ /* 0x000fca00007fe4ff */
[----:B0-----:R-:W-:Y:S02]  /*0f60*/  IMAD R9, R6, UR7, RZ ;  /* 0x0000000706097c24 */ /* 0x001fe4000f8e02ff */
[----:B------:R-:W-:-:S04]  /*0f70*/  IMAD.WIDE.U32 R6, R8, UR7, RZ ;  /* 0x0000000708067c25 */ /* 0x000fc8000f8e00ff */
[----:B------:R-:W-:-:S04]  /*0f80*/  IMAD R9, R8, UR6, R9 ;  /* 0x0000000608097c24 */ /* 0x000fc8000f8e0209 */
[----:B------:R-:W-:-:S07]  /*0f90*/  IMAD.IADD R28, R7, 0x1, R9 ;  /* 0x00000001071c7824 */ /* 0x000fce00078e0209 */
.L_x_28:
[----:B0-----:R-:W0:Y:S02]  /*0fa0*/  LDCU UR6, c[0x0][0x3b4] ;  /* 0x00007680ff0677ac */ /* 0x001e240008000800 */
[----:B0-----:R-:W-:-:S09]  /*0fb0*/  UISETP.GE.AND UP0, UPT, UR6, 0x1, UPT ;  /* 0x000000010600788c */ /* 0x001fd2000bf06270 */
[----:B------:R-:W-:Y:S05]  /*0fc0*/  BRA.U !UP0, `(.L_x_20) ;  /* 0x0000000508607547 */ /* 0x000fea000b800000 */
[----:B------:R-:W0:Y:S01]  /*0fd0*/  S2R R12, SR_TID.Y ;  /* 0x00000000000c7919 */ /* 0x000e220000002200 */
[----:B------:R-:W2:Y:S01]  /*0fe0*/  LDCU UR7, c[0x0][0x3b0] ;  /* 0x00007600ff0777ac */ /* 0x000ea20008000800 */
[----:B------:R-:W-:Y:S01]  /*0ff0*/  IADD3 R11, P0, PT, R24, R31, RZ ;  /* 0x0000001f180b7210 */ /* 0x000fe20007f1e0ff */
[----:B------:R-:W-:Y:S01]  /*1000*/  IMAD.MOV.U32 R32, RZ, RZ, RZ ;  /* 0x000000ffff207224 */ /* 0x000fe200078e00ff */
[----:B------:R-:W-:Y:S02]  /*1010*/  IADD3 R30, PT, PT, R22, R29, RZ ;  /* 0x0000001d161e7210 */ /* 0x000fe40007ffe0ff */
[----:B------:R-:W-:-:S05]  /*1020*/  IADD3.X R8, PT, PT, RZ, R17, RZ, P0, !PT ;  /* 0x00000011ff087210 */ /* 0x000fca00007fe4ff */
[----:B--2---:R-:W-:Y:S02]  /*1030*/  IMAD R10, R8, UR7, RZ ;  /* 0x00000007080a7c24 */ /* 0x004fe4000f8e02ff */
[----:B------:R-:W-:-:S04]  /*1040*/  IMAD.WIDE.U32 R8, R11, UR7, RZ ;  /* 0x000000070b087c25 */ /* 0x000fc8000f8e00ff */
[----:B------:R-:W-:Y:S02]  /*1050*/  IMAD R11, R26, R11, R10 ;  /* 0x0000000b1a0b7224 */ /* 0x000fe400078e020a */
[----:B0-----:R-:W-:-:S05]  /*1060*/  IMAD.IADD R33, R29, 0x1, R12 ;  /* 0x000000011d217824 */ /* 0x001fca00078e020c */
[----:B------:R-:W-:Y:S02]  /*1070*/  IADD3 R10, P0, PT, R33, R8, RZ ;  /* 0x00000008210a7210 */ /* 0x000fe40007f1e0ff */
[----:B------:R-:W-:-:S05]  /*1080*/  IADD3 R8, PT, PT, R9, R11, RZ ;  /* 0x0000000b09087210 */ /* 0x000fca0007ffe0ff */
[----:B------:R-:W-:-:S04]  /*1090*/  IMAD.X R8, RZ, RZ, R8, P0 ;  /* 0x000000ffff087224 */ /* 0x000fc800000e0608 */
[----:B------:R-:W-:Y:S02]  /*10a0*/  IMAD R11, R8, UR6, RZ ;  /* 0x00000006080b7c24 */ /* 0x000fe4000f8e02ff */
[----:B------:R-:W-:-:S04]  /*10b0*/  IMAD.WIDE.U32 R8, R10, UR6, RZ ;  /* 0x000000060a087c25 */ /* 0x000fc8000f8e00ff */
[----:B------:R-:W-:-:S05]  /*10c0*/  IMAD R11, R10, UR5, R11 ;  /* 0x000000050a0b7c24 */ /* 0x000fca000f8e020b */
[----:B------:R-:W-:-:S07]  /*10d0*/  IADD3 R34, PT, PT, R9, R11, RZ ;  /* 0x0000000b09227210 */ /* 0x000fce0007ffe0ff */
.L_x_27:
[----:B0-----:R-:W-:Y:S05]  /*10e0*/  @P2 BRA `(.L_x_21) ;  /* 0x0000000000342947 */ /* 0x001fea0003800000 */
[----:B------:R-:W0:Y:S01]  /*10f0*/  LDCU.64 UR6, c[0x0][0x3b0] ;  /* 0x00007600ff0677ac */ /* 0x000e220008000a00 */
[----:B------:R-:W-:-:S05]  /*1100*/  IMAD.IADD R11, R15, 0x1, R32 ;  /* 0x000000010f0b7824 */ /* 0x000fca00078e0220 */
[----:B0-----:R-:W-:-:S04]  /*1110*/  ISETP.GE.AND P0, PT, R11, UR7, PT ;  /* 0x000000070b007c0c */ /* 0x001fc8000bf06270 */
[----:B------:R-:W-:-:S13]  /*1120*/  ISETP.LT.AND P0, PT, R33, UR6, !P0 ;  /* 0x0000000621007c0c */ /* 0x000fda000c701270 */
[----:B------:R0:W-:Y:S01]  /*1130*/  @!P0 STS [R21], RZ ;  /* 0x000000ff15008388 */ /* 0x0001e20000000800 */
[----:B------:R-:W-:Y:S05]  /*1140*/  @!P0 BRA `(.L_x_21) ;  /* 0x00000000001c8947 */ /* 0x000fea0003800000 */
[----:B------:R-:W2:Y:S01]  /*1150*/  LDCU.64 UR6, c[0x0][0x388] ;  /* 0x00007100ff0677ac */ /* 0x000ea20008000a00 */
[----:B------:R-:W-:-:S04]  /*1160*/  IADD3 R11, P0, PT, R11, R8, RZ ;  /* 0x000000080b0b7210 */ /* 0x000fc80007f1e0ff */
[----:B------:R-:W-:Y:S02]  /*1170*/  IADD3.X R12, PT, PT, RZ, R34, RZ, P0, !PT ;  /* 0x00000022ff0c7210 */ /* 0x000fe400007fe4ff */
[----:B--2---:R-:W-:-:S04]  /*1180*/  LEA R10, P0, R11, UR6, 0x2 ;  /* 0x000000060b0a7c11 */ /* 0x004fc8000f8010ff */
[----:B------:R-:W-:-:S05]  /*1190*/  LEA.HI.X R11, R11, UR7, R12, 0x2, P0 ;  /* 0x000000070b0b7c11 */ /* 0x000fca00080f140c */
[----:B------:R-:W2:Y:S04]  /*11a0*/  LDG.E.CONSTANT R10, desc[UR8][R10.64] ;  /* 0x000000080a0a7981 */ /* 0x000ea8000c1e9900 */
[----:B--2---:R2:W-:Y:S02]  /*11b0*/  STS [R21], R10 ;  /* 0x0000000a15007388 */ /* 0x0045e40000000800 */
.L_x_21:
[----:B------:R-:W-:Y:S05]  /*11c0*/  WARPSYNC.ALL ;  /* 0x0000000000007948 */ /* 0x000fea0003800000 */
[----:B------:R-:W-:Y:S01]  /*11d0*/  BAR.SYNC.DEFER_BLOCKING 0x0 ;  /* 0x0000000000007b1d */ /* 0x000fe20000010000 */
[----:B------:R-:W-:Y:S02]  /*11e0*/  HFMA2 R37, -RZ, RZ, 0, 0 ;  /* 0x00000000ff257431 */ /* 0x000fe400000001ff */
[----:B------:R-:W-:-:S03]  /*11f0*/  IMAD.IADD R35, R20, 0x1, R32 ;  /* 0x0000000114237824 */ /* 0x000fc600078e0220 */
[----:B------:R-:W-:Y:S04]  /*1200*/  BSSY.RECONVERGENT B4, `(.L_x_22) ;  /* 0x000002f000047945 */ /* 0x000fe80003800200 */
.L_x_26:
[----:B------:R-:W3:Y:S01]  /*1210*/  LDCU UR6, c[0x0][0x3a4] ;  /* 0x00007480ff0677ac */ /* 0x000ee20008000800 */
[----:B------:R-:W-:Y:S01]  /*1220*/  IMAD.IADD R11, R30, 0x1, R37 ;  /* 0x000000011e0b7824 */ /* 0x000fe200078e0225 */
[----:B------:R-:W-:Y:S04]  /*1230*/  BSSY.RECONVERGENT B5, `(.L_x_23) ;  /* 0x0000024000057945 */ /* 0x000fe80003800200 */
[----:B---3--:R-:W-:-:S04]  /*1240*/  ISETP.GE.AND P0, PT, R11, UR6, PT ;  /* 0x000000060b007c0c */ /* 0x008fc8000bf06270 */
[----:B------:R-:W-:-:S13]  /*1250*/  ISETP.LT.OR P0, PT, R11, RZ, P0 ;  /* 0x000000ff0b00720c */ /* 0x000fda0000701670 */
[----:B------:R-:W-:Y:S05]  /*1260*/  @P0 BRA `(.L_x_24) ;  /* 0x0000000000800947 */ /* 0x000fea0003800000 */
[----:B------:R-:W3:Y:S01]  /*1270*/  S2R R36, SR_CgaCtaId ;  /* 0x0000000000247919 */ /* 0x000ee20000008800 */
[----:B------:R-:W4:Y:S01]  /*1280*/  LDCU UR6, c[0x0][0x3a8] ;  /* 0x00007500ff0677ac */ /* 0x000f220008000800 */
[----:B------:R-:W-:Y:S01]  /*1290*/  IADD3 R12, P0, PT, R11, R6, RZ ;  /* 0x000000060b0c7210 */ /* 0x000fe20007f1e0ff */
[----:B------:R-:W-:Y:S01]  /*12a0*/  IMAD.MOV.U32 R39, RZ, RZ, RZ ;  /* 0x000000ffff277224 */ /* 0x000fe200078e00ff */
[----:B------:R-:W-:Y:S02]  /*12b0*/  MOV R11, 0x400 ;  /* 0x00000400000b7802 */ /* 0x000fe40000000f00 */
[----:B--2---:R-:W-:-:S05]  /*12c0*/  IADD3.X R10, PT, PT, RZ, R28, RZ, P0, !PT ;  /* 0x0000001cff0a7210 */ /* 0x004fca00007fe4ff */
[----:B----4-:R-:W-:-:S04]  /*12d0*/  IMAD R13, R10, UR6, RZ ;  /* 0x000000060a0d7c24 */ /* 0x010fc8000f8e02ff */
[----:B------:R-:W-:Y:S01]  /*12e0*/  IMAD R13, R12, UR4, R13 ;  /* 0x000000040c0d7c24 */ /* 0x000fe2000f8e020d */
[----:B---3--:R-:W-:Y:S01]  /*12f0*/  LEA R36, R36, R11, 0x18 ;  /* 0x0000000b24247211 */ /* 0x008fe200078ec0ff */
[----:B------:R-:W-:-:S04]  /*1300*/  IMAD.WIDE.U32 R10, R12, UR6, RZ ;  /* 0x000000060c0a7c25 */ /* 0x000fc8000f8e00ff */
[----:B------:R-:W-:Y:S01]  /*1310*/  IMAD R36, R37, 0x14, R36 ;  /* 0x0000001425247824 */ /* 0x000fe200078e0224 */
[----:B------:R-:W-:-:S07]  /*1320*/  IADD3 R38, PT, PT, R11, R13, RZ ;  /* 0x0000000d0b267210 */ /* 0x000fce0007ffe0ff */
.L_x_25:
[----:B------:R-:W2:Y:S01]  /*1330*/  LDCU UR6, c[0x0][0x3a8] ;  /* 0x00007500ff0677ac */ /* 0x000ea20008000800 */
[----:B------:R-:W-:-:S05]  /*1340*/  IMAD.IADD R41, R35, 0x1, R39 ;  /* 0x0000000123297824 */ /* 0x000fca00078e0227 */
[C---:B--2---:R-:W-:Y:S01]  /*1350*/  ISETP.GE.AND P0, PT, R41.reuse, UR6, PT ;  /* 0x0000000629007c0c */ /* 0x044fe2000bf06270 */
[----:B------:R-:W2:Y:S03]  /*1360*/  LDCU UR6, c[0x0][0x3b4] ;  /* 0x00007680ff0677ac */ /* 0x000ea60008000800 */
[----:B------:R-:W-:-:S13]  /*1370*/  ISETP.LT.OR P0, PT, R41, RZ, P0 ;  /* 0x000000ff2900720c */ /* 0x000fda0000701670 */
[----:B------:R-:W3:Y:S01]  /*1380*/  @!P0 LDC.64 R12, c[0x0][0x380] ;  /* 0x0000e000ff0c8b82 */ /* 0x000ee20000000a00 */
[----:B------:R-:W-:-:S04]  /*1390*/  @!P0 IADD3 R40, P3, PT, R41, R10, RZ ;  /* 0x0000000a29288210 */ /* 0x000fc80007f7e0ff */
[----:B------:R-:W-:Y:S02]  /*13a0*/  @!P0 IADD3.X R41, PT, PT, RZ, R38, RZ, P3, !PT ;  /* 0x00000026ff298210 */ /* 0x000fe40001ffe4ff */
[----:B---3--:R-:W-:-:S04]  /*13b0*/  @!P0 LEA R12, P4, R40, R12, 0x2 ;  /* 0x0000000c280c8211 */ /* 0x008fc800078810ff */
[----:B------:R-:W-:-:S05]  /*13c0*/  @!P0 LEA.HI.X R13, R40, R13, R41, 0x2, P4 ;  /* 0x0000000d280d8211 */ /* 0x000fca00020f1429 */
[----:B------:R-:W3:Y:S01]  /*13d0*/  @!P0 LDG.E.CONSTANT R12, desc[UR8][R12.64] ;  /* 0x000000080c0c8981 */ /* 0x000ee2000c1e9900 */
[C---:B------:R-:W-:Y:S01]  /*13e0*/  @!P0 IMAD R40, R39.reuse, 0x4, R36 ;  /* 0x0000000427288824 */ /* 0x040fe200078e0224 */
[C---:B------:R-:W-:Y:S02]  /*13f0*/  IADD3 R41, PT, PT, R39.reuse, 0x1, RZ ;  /* 0x0000000127297810 */ /* 0x040fe40007ffe0ff */
[----:B------:R-:W-:Y:S02]  /*1400*/  ISETP.LT.U32.AND P4, PT, R39, 0x4, PT ;  /* 0x000000042700780c */ /* 0x000fe40003f81070 */
[----:B------:R-:W-:Y:S01]  /*1410*/  MOV R39, R41 ;  /* 0x0000002900277202 */ /* 0x000fe20000000f00 */
[----:B------:R-:W3:Y:S01]  /*1420*/  @!P0 LDS R40, [R40] ;  /* 0x0000000028288984 */ /* 0x000ee20000000800 */
[----:B------:R-:W-:-:S05]  /*1430*/  IMAD.IADD R42, R41, 0x1, R32 ;  /* 0x00000001292a7824 */ /* 0x000fca00078e0220 */
[----:B--2---:R-:W-:Y:S01]  /*1440*/  ISETP.GE.AND P3, PT, R42, UR6, PT ;  /* 0x000000062a007c0c */ /* 0x004fe2000bf66270 */
[----:B---3--:R-:W-:-:S12]  /*1450*/  @!P0 FFMA R27, R40, R12, R27 ;  /* 0x0000000c281b8223 */ /* 0x008fd8000000001b */
[----:B------:R-:W-:Y:S05]  /*1460*/  @!P3 BRA P4, `(.L_x_25) ;  /* 0xfffffffc00b0b947 */ /* 0x000fea000203ffff */
.L_x_24:
[----:B------:R-:W-:Y:S05]  /*1470*/  BSYNC.RECONVERGENT B5 ;  /* 0x0000000000057941 */ /* 0x000fea0003800200 */
.L_x_23:
[----:B------:R-:W3:Y:S01]  /*1480*/  LDCU UR6, c[0x0][0x3b0] ;  /* 0x00007600ff0677ac */ /* 0x000ee20008000800 */
[C---:B--2---:R-:W-:Y:S01]  /*1490*/  VIADD R10, R37.reuse, 0x1 ;  /* 0x00000001250a7836 */ /* 0x044fe20000000000 */
[----:B------:R-:W-:-:S03]  /*14a0*/  ISETP.LT.U32.AND P3, PT, R37, 0x4, PT ;  /* 0x000000042500780c */ /* 0x000fc60003f61070 */
[----:B------:R-:W-:Y:S01]  /*14b0*/  IMAD.MOV.U32 R37, RZ, RZ, R10 ;  /* 0x000000ffff257224 */ /* 0x000fe200078e000a */
[----:B------:R-:W-:-:S04]  /*14c0*/  IADD3 R11, PT, PT, R10, R29, RZ ;  /* 0x0000001d0a0b7210 */ /* 0x000fc80007ffe0ff */
[----:B---3--:R-:W-:-:S13]  /*14d0*/  ISETP.GE.AND P0, PT, R11, UR6, PT ;  /* 0x000000060b007c0c */ /* 0x008fda000bf06270 */
[----:B------:R-:W-:Y:S05]  /*14e0*/  @!P0 BRA P3, `(.L_x_26) ;  /* 0xfffffffc00488947 */ /* 0x000fea000183ffff */
[----:B------:R-:W-:Y:S05]  /*14f0*/  BSYNC.RECONVERGENT B4 ;  /* 0x0000000000047941 */ /* 0x000fea0003800200 */
.L_x_22:
[----:B------:R-:W2:Y:S01]  /*1500*/  LDCU UR6, c[0x0][0x3b4] ;  /* 0x00007680ff0677ac */ /* 0x000ea20008000800 */
[----:B------:R-:W-:Y:S01]  /*1510*/  IADD3 R32, PT, PT, R32, 0x5, RZ ;  /* 0x0000000520207810 */ /* 0x000fe20007ffe0ff */
[----:B------:R-:W-:Y:S03]  /*1520*/  BAR.SYNC.DEFER_BLOCKING 0x0 ;  /* 0x0000000000007b1d */ /* 0x000fe60000010000 */
[----:B--2---:R-:W-:-:S13]  /*1530*/  ISETP.GE.AND P0, PT, R32, UR6, PT ;  /* 0x0000000620007c0c */ /* 0x004fda000bf06270 */
[----:B------:R-:W-:Y:S05]  /*1540*/  @!P0 BRA `(.L_x_27) ;  /* 0xfffffff800e48947 */ /* 0x000fea000383ffff */
.L_x_20:
[----:B------:R-:W2:Y:S01]  /*1550*/  LDCU UR6, c[0x0][0x3b0] ;  /* 0x00007600ff0677ac */ /* 0x000ea20008000800 */
[----:B------:R-:W-:-:S05]  /*1560*/  VIADD R29, R29, 0x5 ;  /* 0x000000051d1d7836 */ /* 0x000fca0000000000 */
[----:B--2---:R-:W-:-:S13]  /*1570*/  ISETP.GE.AND P0, PT, R29, UR6, PT ;  /* 0x000000061d007c0c */ /* 0x004fda000bf06270 */
[----:B------:R-:W-:Y:S05]  /*1580*/  @!P0 BRA `(.L_x_28) ;  /* 0xfffffff800848947 */ /* 0x000fea000383ffff */
[----:B------:R-:W-:Y:S05]  /*1590*/  BSYNC B3 ;  /* 0x0000000000037941 */ /* 0x000fea0003800000 */
.L_x_19:
[----:B------:R-:W2:Y:S01]  /*15a0*/  LDCU UR6, c[0x0][0x3ac] ;  /* 0x00007580ff0677ac */ /* 0x000ea20008000800 */
[----:B------:R-:W-:-:S04]  /*15b0*/  IADD3 R24, PT, PT, R24, 0x1, RZ ;  /* 0x0000000118187810 */ /* 0x000fc80007ffe0ff */
[----:B--2---:R-:W-:-:S13]  /*15c0*/  ISETP.NE.AND P0, PT, R24, UR6, PT ;  /* 0x0000000618007c0c */ /* 0x004fda000bf05270 */
[----:B------:R-:W-:Y:S05]  /*15d0*/  @P0 BRA `(.L_x_29) ;  /* 0xfffffff800180947 */ /* 0x000fea000383ffff */
[----:B------:R-:W-:Y:S05]  /*15e0*/  BSYNC B2 ;  /* 0x0000000000027941 */ /* 0x000fea0003800000 */
.L_x_18:
[----:B------:R2:W-:Y:S02]  /*15f0*/  STG.E desc[UR8][R2.64+0x4], R27 ;  /* 0x0000041b02007986 */ /* 0x0005e4000c101908 */
.L_x_2:
[----:B------:R-:W-:Y:S05]  /*1600*/  BSYNC B0 ;  /* 0x0000000000007941 */ /* 0x000fea0003800000 */
.L_x_1:
[----:B------:R-:W-:Y:S01]  /*1610*/  PLOP3.LUT P0, PT, PT, PT, PT, 0x8, 0x80 ;  /* 0x000000000080781c */ /* 0x000fe20003f0e170 */
[----:B0-2---:R-:W-:Y:S01]  /*1620*/  IMAD.MOV.U32 R3, RZ, RZ, 0x1 ;  /* 0x00000001ff037424 */ /* 0x005fe200078e00ff */
[----:B------:R-:W-:Y:S11]  /*1630*/  @P1 BRA `(.L_x_30) ;  /* 0xffffffec00401947 */ /* 0x000ff6000383ffff */
[----:B------:R-:W-:Y:S05]  /*1640*/  BSYNC B1 ;  /* 0x0000000000017941 */ /* 0x000fea0003800000 */
.L_x_0:
[----:B------:R-:W0:Y:S01]  /*1650*/  LDCU UR6, c[0x0][0x3a0] ;  /* 0x00007400ff0677ac */ /* 0x000e220008000800 */
[----:B------:R-:W-:-:S04]  /*1660*/  IADD3 R18, PT, PT, R18, 0x1, RZ ;  /* 0x0000000112127810 */ /* 0x000fc80007ffe0ff */
[----:B0-----:R-:W-:-:S13]  /*1670*/  ISETP.NE.AND P0, PT, R18, UR6, PT ;  /* 0x0000000612007c0c */ /* 0x001fda000bf05270 */
[----:B------:R-:W-:Y:S05]  /*1680*/  @P0 BRA `(.L_x_31) ;  /* 0xffffffec00180947 */ /* 0x000fea000383ffff */
[----:B------:R-:W-:Y:S05]  /*1690*/  EXIT ;  /* 0x000000000000794d */ /* 0x000fea0003800000 */
.L_x_32:
[----:B------:R-:W-:-:S00]  /*16a0*/  BRA `(.L_x_32) ;  /* 0xfffffffc00fc7947 */ /* 0x000fc0000383ffff */
[----:B------:R-:W-:-:S00]  /*16b0*/  NOP ;  /* 0x0000000000007918 */ /* 0x000fc00000000000 */
        /* <DEDUP_REMOVED lines=12> */
.L_x_66:


//--------------------- .text._Z18medium_kernel_convPKfS0_S0_Pfiiiiiiiiiiiii --------------------------
	.section	.text._Z18medium_kernel_convPKfS0_S0_Pfiiiiiiiiiiiii,"ax",@progbits
	.align	128
        .global         _Z18medium_kernel_convPKfS0_S0_Pfiiiiiiiiiiiii
        .type           _Z18medium_kernel_convPKfS0_S0_Pfiiiiiiiiiiiii,@function
        .size           _Z18medium_kernel_convPKfS0_S0_Pfiiiiiiiiiiiii,(.L_x_67 - _Z18medium_kernel_convPKfS0_S0_Pfiiiiiiiiiiiii)
        .other          _Z18medium_kernel_convPKfS0_S0_Pfiiiiiiiiiiiii,@"STO_CUDA_ENTRY STV_DEFAULT"
_Z18medium_kernel_convPKfS0_S0_Pfiiiiiiiiiiiii:
.text._Z18medium_kernel_convPKfS0_S0_Pfiiiiiiiiiiiii:
[----:B------:R-:W-:Y:S01]  /*0000*/  LDC R1, c[0x0][0x37c] ;  /* 0x0000df00ff017b82 */ /* 0x000fe20000000800 */
[----:B------:R-:W0:Y:S07]  /*0010*/  S2R R5, SR_TID.Y ;  /* 0x0000000000057919 */ /* 0x000e2e0000002200 */
[----:B------:R-:W1:Y:S01]  /*0020*/  LDC R0, c[0x0][0x360] ;  /* 0x0000d800ff007b82 */ /* 0x000e620000000800 */
[----:B------:R-:W2:Y:S01]  /*0030*/  LDCU.64 UR8, c[0x0][0x3b8] ;  /* 0x00007700ff0877ac */ /* 0x000ea20008000a00 */
[----:B------:R-:W1:Y:S01]  /*0040*/  S2R R3, SR_TID.X ;  /* 0x0000000000037919 */ /* 0x000e620000002100 */
[----:B------:R-:W3:Y:S01]  /*0050*/  LDCU UR6, c[0x0][0x3c0] ;  /* 0x00007800ff0677ac */ /* 0x000ee20008000800 */
[----:B------:R-:W4:Y:S04]  /*0060*/  S2R R4, SR_CTAID.Z ;  /* 0x0000000000047919 */ /* 0x000f280000002700 */
[----:B------:R-:W0:Y:S08]  /*0070*/  S2UR UR5, SR_CTAID.Y ;  /* 0x00000000000579c3 */ /* 0x000e300000002600 */
[----:B------:R-:W0:Y:S08]  /*0080*/  LDC R2, c[0x0][0x364] ;  /* 0x0000d900ff027b82 */ /* 0x000e300000000800 */
[----:B------:R-:W1:Y:S01]  /*0090*/  S2UR UR4, SR_CTAID.X ;  /* 0x00000000000479c3 */ /* 0x000e620000002500 */
[----:B0-----:R-:W-:-:S05]  /*00a0*/  IMAD R5, R2, UR5, R5 ;  /* 0x0000000502057c24 */ /* 0x001fca000f8e0205 */
[----:B--2---:R-:W-:Y:S01]  /*00b0*/  ISETP.GE.AND P0, PT, R5, UR9, PT ;  /* 0x0000000905007c0c */ /* 0x004fe2000bf06270 */
[----:B-1----:R-:W-:-:S05]  /*00c0*/  IMAD R6, R0, UR4, R3 ;  /* 0x0000000400067c24 */ /* 0x002fca000f8e0203 */
[----:B---3--:R-:W-:-:S04]  /*00d0*/  ISETP.GE.OR P0, PT, R6, UR6, P0 ;  /* 0x0000000606007c0c */ /* 0x008fc80008706670 */
[----:B----4-:R-:W-:-:S13]  /*00e0*/  ISETP.GE.OR P0, PT, R4, UR8, P0 ;  /* 0x0000000804007c0c */ /* 0x010fda0008706670 */
[----:B------:R-:W-:Y:S05]  /*00f0*/  @P0 EXIT ;  /* 0x000000000000094d */ /* 0x000fea0003800000 */
[----:B------:R-:W0:Y:S01]  /*0100*/  LDC.64 R8, c[0x0][0x390] ;  /* 0x0000e400ff087b82 */ /* 0x000e220000000a00 */
[----:B------:R-:W1:Y:S01]  /*0110*/  LDCU.64 UR12, c[0x0][0x358] ;  /* 0x00006b00ff0c77ac */ /* 0x000e620008000a00 */
[----:B------:R-:W-:Y:S01]  /*0120*/  IMAD.MOV.U32 R3, RZ, RZ, RZ ;  /* 0x000000ffff037224 */ /* 0x000fe200078e00ff */
[----:B------:R-:W2:Y:S05]  /*0130*/  LDCU.64 UR4, c[0x0][0x3c8] ;  /* 0x00007900ff0477ac */ /* 0x000eaa0008000a00 */
[----:B------:R-:W3:Y:S08]  /*0140*/  LDC R11, c[0x0][0x3a0] ;  /* 0x0000e800ff0b7b82 */ /* 0x000ef00000000800 */
[----:B------:R-:W2:Y:S01]  /*0150*/  LDC R10, c[0x0][0x3c4] ;  /* 0x0000f100ff0a7b82 */ /* 0x000ea20000000800 */
[----:B0-----:R-:W-:-:S07]  /*0160*/  ISETP.NE.U32.AND P0, PT, R8, RZ, PT ;  /* 0x000000ff0800720c */ /* 0x001fce0003f05070 */
[----:B------:R-:W0:Y:S01]  /*0170*/  LDC R7, c[0x0][0x3d0] ;  /* 0x0000f400ff077b82 */ /* 0x000e220000000800 */
[----:B------:R-:W-:-:S13]  /*0180*/  ISETP.NE.AND.EX P0, PT, R9, RZ, PT, P0 ;  /* 0x000000ff0900720c */ /* 0x000fda0003f05300 */
[----:B------:R-:W4:Y:S01]  /*0190*/  @P0 LDC.64 R8, c[0x0][0x390] ;  /* 0x0000e400ff080b82 */ /* 0x000f220000000a00 */
[----:B--2---:R-:W-:Y:S02]  /*01a0*/  IMAD R5, R5, UR5, -R10 ;  /* 0x0000000505057c24 */ /* 0x004fe4000f8e0a0a */
[----:B----4-:R-:W-:-:S05]  /*01b0*/  @P0 IMAD.WIDE.U32 R8, R4, 0x4, R8 ;  /* 0x0000000404080825 */ /* 0x010fca00078e0008 */
[----:B-1----:R1:W5:Y:S01]  /*01c0*/  @P0 LDG.E.CONSTANT R3, desc[UR12][R8.64] ;  /* 0x0000000c08030981 */ /* 0x002362000c1e9900 */
[----:B---3--:R-:W-:Y:S01]  /*01d0*/  ISETP.GE.AND P0, PT, R11, 0x1, PT ;  /* 0x000000010b00780c */ /* 0x008fe20003f06270 */
[----:B0-----:R-:W-:-:S12]  /*01e0*/  IMAD R6, R6, R7, -UR4 ;  /* 0x8000000406067e24 */ /* 0x001fd8000f8e0207 */
[----:B-1----:R-:W-:Y:S05]  /*01f0*/  @!P0 EXIT ;  /* 0x000000000000894d */ /* 0x002fea0003800000 */
[----:B------:R-:W0:Y:S01]  /*0200*/  LDCU UR8, c[0x0][0x3b4] ;  /* 0x00007680ff0877ac */ /* 0x000e220008000800 */
[----:B------:R-:W-:Y:S01]  /*0210*/  UMOV UR4, URZ ;  /* 0x000000ff00047c82 */ /* 0x000fe20008000000 */
[----:B0-----:R-:W-:Y:S02]  /*0220*/  ULOP3.LUT UR11, UR8, 0x3, URZ, 0xc0, !UPT ;  /* 0x00000003080b7892 */ /* 0x001fe4000f8ec0ff */
[----:B------:R-:W-:-:S12]  /*0230*/  ULOP3.LUT UR8, UR8, 0x7ffffffc, URZ, 0xc0, !UPT ;  /* 0x7ffffffc08087892 */ /* 0x000fd8000f8ec0ff */
.L_x_52:
[----:B------:R-:W0:Y:S01]  /*0240*/  LDCU UR5, c[0x0][0x3ac] ;  /* 0x00007580ff0577ac */ /* 0x000e220008000800 */
[----:B-----5:R-:W-:Y:S01]  /*0250*/  IMAD.MOV.U32 R7, RZ, RZ, R3 ;  /* 0x000000ffff077224 */ /* 0x020fe200078e0003 */
[----:B0-----:R-:W-:-:S09]  /*0260*/  UISETP.GE.AND UP0, UPT, UR5, 0x1, UPT ;  /* 0x000000010500788c */ /* 0x001fd2000bf06270 */
[----:B------:R-:W-:Y:S05]  /*0270*/  BRA.U !UP0, `(.L_x_33) ;  /* 0x0000000d08387547 */ /* 0x000fea000b800000 */
[----:B------:R-:W-:Y:S01]  /*0280*/  IMAD.MOV.U32 R7, RZ, RZ, R3 ;  /* 0x000000ffff077224 */ /* 0x000fe200078e0003 */
[----:B------:R-:W-:-:S06]  /*0290*/  UMOV UR6, URZ ;  /* 0x000000ff00067c82 */ /* 0x000fcc0008000000 */
.L_x_51:
[----:B------:R-:W0:Y:S01]  /*02a0*/  S2R R15, SR_TID.Y ;  /* 0x00000000000f7919 */ /* 0x000e220000002200 */
[----:B------:R-:W1:Y:S01]  /*02b0*/  LDCU UR5, c[0x0][0x3b0] ;  /* 0x00007600ff0577ac */ /* 0x000e620008000800 */
[----:B------:R-:W-:Y:S01]  /*02c0*/  BSSY.RECONVERGENT B0, `(.L_x_34) ;  /* 0x0000031000007945 */ /* 0x000fe20003800200 */
[----:B------:R-:W2:Y:S01]  /*02d0*/  LDCU.64 UR14, c[0x0][0x388] ;  /* 0x00007100ff0e77ac */ /* 0x000ea20008000a00 */
[----:B------:R-:W-:Y:S01]  /*02e0*/  UMOV UR7, URZ ;  /* 0x000000ff00077c82 */ /* 0x000fe20008000000 */
[----:B-1----:R-:W-:-:S05]  /*02f0*/  IMAD.U32 R13, RZ, RZ, UR5 ;  /* 0x00000005ff0d7e24 */ /* 0x002fca000f8e00ff */
[----:B0-----:R-:W-:-:S13]  /*0300*/  ISETP.GE.AND P0, PT, R15, R13, PT ;  /* 0x0000000d0f00720c */ /* 0x001fda0003f06270 */
[----:B--2---:R-:W-:Y:S05]  /*0310*/  @P0 BRA `(.L_x_35) ;  /* 0x0000000000ac0947 */ /* 0x004fea0003800000 */
[----:B------:R-:W0:Y:S01]  /*0320*/  LDC R11, c[0x0][0x3ac] ;  /* 0x0000eb00ff0b7b82 */ /* 0x000e220000000800 */
[----:B------:R-:W-:Y:S01]  /*0330*/  UMOV UR5, URZ ;  /* 0x000000ff00057c82 */ /* 0x000fe20008000000 */
[----:B0-----:R-:W-:-:S04]  /*0340*/  IMAD.WIDE.U32 R10, R4, R11, UR6 ;  /* 0x00000006040a7e25 */ /* 0x001fc8000f8e000b */
[----:B------:R-:W-:Y:S01]  /*0350*/  VIADD R8, R11, UR5 ;  /* 0x000000050b087c36 */ /* 0x000fe20008000000 */
[----:B------:R-:W-:-:S03]  /*0360*/  SHF.R.S32.HI R11, RZ, 0x1f, R13 ;  /* 0x0000001fff0b7819 */ /* 0x000fc6000001140d */
[-C--:B------:R-:W-:Y:S02]  /*0370*/  IMAD R12, R8, R13.reuse, RZ ;  /* 0x0000000d080c7224 */ /* 0x080fe400078e02ff */
[----:B------:R-:W-:-:S04]  /*0380*/  IMAD.WIDE.U32 R8, R10, R13, RZ ;  /* 0x0000000d0a087225 */ /* 0x000fc800078e00ff */
[----:B------:R-:W-:-:S05]  /*0390*/  IMAD R11, R11, R10, R12 ;  /* 0x0000000a0b0b7224 */ /* 0x000fca00078e020c */
[----:B------:R-:W-:-:S07]  /*03a0*/  IADD3 R16, PT, PT, R9, R11, RZ ;  /* 0x0000000b09107210 */ /* 0x000fce0007ffe0ff */
.L_x_39:
[----:B------:R-:W0:Y:S01]  /*03b0*/  S2R R19, SR_TID.X ;  /* 0x0000000000137919 */ /* 0x000e220000002100 */
[----:B------:R-:W0:Y:S01]  /*03c0*/  LDC R21, c[0x0][0x3b4] ;  /* 0x0000ed00ff157b82 */ /* 0x000e220000000800 */
[----:B------:R-:W-:Y:S01]  /*03d0*/  BSSY.RECONVERGENT B1, `(.L_x_36) ;  /* 0x000001a000017945 */ /* 0x000fe20003800200 */
[----:B0-----:R-:W-:-:S13]  /*03e0*/  ISETP.GE.AND P0, PT, R19, R21, PT ;  /* 0x000000151300720c */ /* 0x001fda0003f06270 */
[----:B------:R-:W-:Y:S05]  /*03f0*/  @P0 BRA `(.L_x_37) ;  /* 0x00000000005c0947 */ /* 0x000fea0003800000 */
[----:B------:R-:W0:Y:S01]  /*0400*/  S2UR UR10, SR_CgaCtaId ;  /* 0x00000000000a79c3 */ /* 0x000e220000008800 */
[----:B------:R-:W1:Y:S01]  /*0410*/  LDCU UR5, c[0x0][0x3b4] ;  /* 0x00007680ff0577ac */ /* 0x000e620008000800 */
[----:B------:R-:W-:Y:S01]  /*0420*/  IADD3 R12, P0, PT, R15, R8, RZ ;  /* 0x000000080f0c7210 */ /* 0x000fe20007f1e0ff */
[----:B------:R-:W-:-:S03]  /*0430*/  UMOV UR9, 0x400 ;  /* 0x0000040000097882 */ /* 0x000fc60000000000 */
[----:B------:R-:W-:-:S05]  /*0440*/  LEA.HI.X.SX32 R10, R15, R16, 0x1, P0 ;  /* 0x000000100f0a7211 */ /* 0x000fca00000f0eff */
[-C--:B------:R-:W-:Y:S02]  /*0450*/  IMAD R13, R10, R21.reuse, RZ ;  /* 0x000000150a0d7224 */ /* 0x080fe400078e02ff */
[----:B------:R-:W-:Y:S01]  /*0460*/  IMAD.WIDE.U32 R10, R12, R21, RZ ;  /* 0x000000150c0a7225 */ /* 0x000fe200078e00ff */
[----:B-1----:R-:W-:Y:S02]  /*0470*/  USHF.R.S32.HI UR5, URZ, 0x1f, UR5 ;  /* 0x0000001fff057899 */ /* 0x002fe40008011405 */
[----:B0-----:R-:W-:-:S04]  /*0480*/  ULEA UR9, UR10, UR9, 0x18 ;  /* 0x000000090a097291 */ /* 0x001fc8000f8ec0ff */
[----:B------:R-:W-:-:S04]  /*0490*/  IMAD R13, R12, UR5, R13 ;  /* 0x000000050c0d7c24 */ /* 0x000fc8000f8e020d */
[----:B------:R-:W-:Y:S01]  /*04a0*/  IMAD.IADD R18, R11, 0x1, R13 ;  /* 0x000000010b127824 */ /* 0x000fe200078e020d */
[----:B------:R-:W-:-:S05]  /*04b0*/  LEA R14, R19, UR9, 0x2 ;  /* 0x00000009130e7c11 */ /* 0x000fca000f8e10ff */
[----:B------:R-:W-:-:S07]  /*04c0*/  IMAD R17, R15, 0x20, R14 ;  /* 0x000000200f117824 */ /* 0x000fce00078e020e */
.L_x_38:
[----:B------:R-:W-:-:S04]  /*04d0*/  IADD3 R13, P0, PT, R19, R10, RZ ;  /* 0x0000000a130d7210 */ /* 0x000fc80007f1e0ff */
[----:B------:R-:W-:Y:S02]  /*04e0*/  LEA.HI.X.SX32 R14, R19, R18, 0x1, P0 ;  /* 0x00000012130e7211 */ /* 0x000fe400000f0eff */
[----:B------:R-:W-:-:S04]  /*04f0*/  LEA R12, P0, R13, UR14, 0x2 ;  /* 0x0000000e0d0c7c11 */ /* 0x000fc8000f8010ff */
[----:B------:R-:W-:-:S05]  /*0500*/  LEA.HI.X R13, R13, UR15, R14, 0x2, P0 ;  /* 0x0000000f0d0d7c11 */ /* 0x000fca00080f140e */
[----:B------:R-:W2:Y:S01]  /*0510*/  LDG.E.CONSTANT R12, desc[UR12][R12.64] ;  /* 0x0000000c0c0c7981 */ /* 0x000ea2000c1e9900 */
[----:B------:R-:W-:-:S05]  /*0520*/  IMAD.IADD R19, R0, 0x1, R19 ;  /* 0x0000000100137824 */ /* 0x000fca00078e0213 */
[----:B------:R-:W-:Y:S01]  /*0530*/  ISETP.GE.AND P0, PT, R19, R21, PT ;  /* 0x000000151300720c */ /* 0x000fe20003f06270 */
[----:B--2---:R0:W-:Y:S02]  /*0540*/  STS [R17], R12 ;  /* 0x0000000c11007388 */ /* 0x0041e40000000800 */
[----:B0-----:R-:W-:-:S10]  /*0550*/  IMAD R17, R0, 0x4, R17 ;  /* 0x0000000400117824 */ /* 0x001fd400078e0211 */
[----:B------:R-:W-:Y:S05]  /*0560*/  @!P0 BRA `(.L_x_38) ;  /* 0xfffffffc00d88947 */ /* 0x000fea000383ffff */
.L_x_37:
[----:B------:R-:W-:Y:S05]  /*0570*/  BSYNC.RECONVERGENT B1 ;  /* 0x0000000000017941 */ /* 0x000fea0003800200 */
.L_x_36:
[----:B------:R-:W0:Y:S01]  /*0580*/  LDCU UR5, c[0x0][0x3b0] ;  /* 0x00007600ff0577ac */ /* 0x000e220008000800 */
[----:B------:R-:W-:Y:S01]  /*0590*/  IADD3 R15, PT, PT, R2, R15, RZ ;  /* 0x0000000f020f7210 */ /* 0x000fe20007ffe0ff */
[----:B0-----:R-:W-:-:S05]  /*05a0*/  IMAD.U32 R13, RZ, RZ, UR5 ;  /* 0x00000005ff0d7e24 */ /* 0x001fca000f8e00ff */
[----:B------:R-:W-:-:S13]  /*05b0*/  ISETP.GE.AND P0, PT, R15, R13, PT ;  /* 0x0000000d0f00720c */ /* 0x000fda0003f06270 */
[----:B------:R-:W-:Y:S05]  /*05c0*/  @!P0 BRA `(.L_x_39) ;  /* 0xfffffffc00788947 */ /* 0x000fea000383ffff */
.L_x_35:
[----:B------:R-:W-:Y:S05]  /*05d0*/  BSYNC.RECONVERGENT B0 ;  /* 0x0000000000007941 */ /* 0x000fea0003800200 */
.L_x_34:
[----:B------:R-:W-:Y:S01]  /*05e0*/  BAR.SYNC.DEFER_BLOCKING 0x0 ;  /* 0x0000000000007b1d */ /* 0x000fe20000010000 */
[----:B------:R-:W-:-:S05]  /*05f0*/  ISETP.GE.AND P0, PT, R13, 0x1, PT ;  /* 0x000000010d00780c */ /* 0x000fca0003f06270 */
[----:B------:R-:W-:Y:S08]  /*0600*/  BSSY.RECONVERGENT B1, `(.L_x_40) ;  /* 0x0000090000017945 */ /* 0x000ff00003800200 */
[----:B------:R-:W-:Y:S05]  /*0610*/  @!P0 BRA `(.L_x_41) ;  /* 0x0000000800388947 */ /* 0x000fea0003800000 */
[----:B------:R-:W0:Y:S01]  /*0620*/  LDC R11, c[0x0][0x3ac] ;  /* 0x0000eb00ff0b7b82 */ /* 0x000e220000000800 */
[----:B------:R-:W1:Y:S01]  /*0630*/  LDCU UR5, c[0x0][0x3a4] ;  /* 0x00007480ff0577ac */ /* 0x000e620008000800 */
[----:B------:R-:W-:Y:S02]  /*0640*/  IMAD.U32 R8, RZ, RZ, UR6 ;  /* 0x00000006ff087e24 */ /* 0x000fe4000f8e00ff */
[----:B------:R-:W-:-:S04]  /*0650*/  IMAD.MOV.U32 R9, RZ, RZ, RZ ;  /* 0x000000ffff097224 */ /* 0x000fc800078e00ff */
[----:B------:R-:W2:Y:S01]  /*0660*/  LDC R13, c[0x0][0x3a4] ;  /* 0x0000e900ff0d7b82 */ /* 0x000ea20000000800 */
[----:B-1----:R-:W-:Y:S01]  /*0670*/  USHF.R.S32.HI UR5, URZ, 0x1f, UR5 ;  /* 0x0000001fff057899 */ /* 0x002fe20008011405 */
[----:B0-----:R-:W-:-:S04]  /*0680*/  IMAD.WIDE.U32 R8, R11, UR4, R8 ;  /* 0x000000040b087c25 */ /* 0x001fc8000f8e0008 */
[-C--:B--2---:R-:W-:Y:S02]  /*0690*/  IMAD R9, R9, R13.reuse, RZ ;  /* 0x0000000d09097224 */ /* 0x084fe400078e02ff */
[----:B------:R-:W-:-:S04]  /*06a0*/  IMAD.WIDE.U32 R12, R8, R13, RZ ;  /* 0x0000000d080c7225 */ /* 0x000fc800078e00ff */
[----:B------:R-:W-:Y:S02]  /*06b0*/  IMAD R9, R8, UR5, R9 ;  /* 0x0000000508097c24 */ /* 0x000fe4000f8e0209 */
[----:B------:R-:W-:-:S03]  /*06c0*/  IMAD.MOV.U32 R8, RZ, RZ, RZ ;  /* 0x000000ffff087224 */ /* 0x000fc600078e00ff */
[----:B------:R-:W-:-:S07]  /*06d0*/  IADD3 R9, PT, PT, R13, R9, RZ ;  /* 0x000000090d097210 */ /* 0x000fce0007ffe0ff */
.L_x_50:
[----:B------:R-:W0:Y:S01]  /*06e0*/  LDC R14, c[0x0][0x3b4] ;  /* 0x0000ed00ff0e7b82 */ /* 0x000e220000000800 */
[----:B------:R-:W1:Y:S01]  /*06f0*/  LDCU UR5, c[0x0][0x3a4] ;  /* 0x00007480ff0577ac */ /* 0x000e620008000800 */
[----:B------:R-:W-:Y:S01]  /*0700*/  IMAD.IADD R15, R5, 0x1, R8 ;  /* 0x00000001050f7824 */ /* 0x000fe200078e0208 */
[----:B------:R-:W-:Y:S01]  /*0710*/  BSSY.RECONVERGENT B0, `(.L_x_42) ;  /* 0x000007a000007945 */ /* 0x000fe20003800200 */
[----:B0-----:R-:W-:-:S04]  /*0720*/  ISETP.GE.AND P0, PT, R14, 0x1, PT ;  /* 0x000000010e00780c */ /* 0x001fc80003f06270 */
[----:B------:R-:W-:-:S04]  /*0730*/  ISETP.LT.OR P0, PT, R15, RZ, !P0 ;  /* 0x000000ff0f00720c */ /* 0x000fc80004701670 */
[----:B-1----:R-:W-:-:S13]  /*0740*/  ISETP.GE.OR P0, PT, R15, UR5, P0 ;  /* 0x000000050f007c0c */ /* 0x002fda0008706670 */
[----:B------:R-:W-:Y:S05]  /*0750*/  @P0 BRA `(.L_x_43) ;  /* 0x0000000400d40947 */ /* 0x000fea0003800000 */
[----:B------:R-:W0:Y:S01]  /*0760*/  S2UR UR7, SR_CgaCtaId ;  /* 0x00000000000779c3 */ /* 0x000e220000008800 */
[----:B------:R-:W1:Y:S01]  /*0770*/  LDCU UR9, c[0x0][0x3a8] ;  /* 0x00007500ff0977ac */ /* 0x000e620008000800 */
[----:B------:R-:W-:Y:S01]  /*0780*/  IADD3 R15, P0, PT, R15, R12, RZ ;  /* 0x0000000c0f0f7210 */ /* 0x000fe20007f1e0ff */
[----:B------:R-:W2:Y:S04]  /*0790*/  LDCU UR5, c[0x0][0x3a8] ;  /* 0x00007500ff0577ac */ /* 0x000ea80008000800 */
[----:B------:R-:W-:Y:S01]  /*07a0*/  IMAD.X R11, RZ, RZ, R9, P0 ;  /* 0x000000ffff0b7224 */ /* 0x000fe200000e0609 */
[----:B------:R-:W-:Y:S01]  /*07b0*/  ISETP.GE.U32.AND P0, PT, R14, 0x4, PT ;  /* 0x000000040e00780c */ /* 0x000fe20003f06070 */
[----:B-1----:R-:W-:Y:S01]  /*07c0*/  IMAD.U32 R20, RZ, RZ, UR9 ;  /* 0x00000009ff147e24 */ /* 0x002fe2000f8e00ff */
[----:B--2---:R-:W-:-:S03]  /*07d0*/  USHF.R.S32.HI UR9, URZ, 0x1f, UR5 ;  /* 0x0000001fff097899 */ /* 0x004fc60008011405 */
[-C--:B------:R-:W-:Y:S01]  /*07e0*/  IMAD R10, R11, R20.reuse, RZ ;  /* 0x000000140b0a7224 */ /* 0x080fe200078e02ff */
[----:B------:R-:W-:Y:S02]  /*07f0*/  UMOV UR5, 0x400 ;  /* 0x0000040000057882 */ /* 0x000fe40000000000 */
[----:B0-----:R-:W-:Y:S01]  /*0800*/  ULEA UR5, UR7, UR5, 0x18 ;  /* 0x0000000507057291 */ /* 0x001fe2000f8ec0ff */
[C---:B------:R-:W-:Y:S02]  /*0810*/  IMAD R11, R15.reuse, UR9, R10 ;  /* 0x000000090f0b7c24 */ /* 0x040fe4000f8e020a */
[----:B------:R-:W-:-:S03]  /*0820*/  IMAD.WIDE.U32 R14, R15, R20, RZ ;  /* 0x000000140f0e7225 */ /* 0x000fc600078e00ff */
[----:B------:R-:W-:Y:S01]  /*0830*/  LEA R21, R8, UR5, 0x5 ;  /* 0x0000000508157c11 */ /* 0x000fe2000f8e28ff */
[----:B------:R-:W-:Y:S01]  /*0840*/  IMAD.MOV.U32 R10, RZ, RZ, RZ ;  /* 0x000000ffff0a7224 */ /* 0x000fe200078e00ff */
[----:B------:R-:W-:Y:S01]  /*0850*/  IADD3 R22, PT, PT, R15, R11, RZ ;  /* 0x0000000b0f167210 */ /* 0x000fe20007ffe0ff */
[----:B------:R-:W-:Y:S06]  /*0860*/  @!P0 BRA `(.L_x_44) ;  /* 0x0000000000d48947 */ /* 0x000fec0003800000 */
[----:B------:R-:W-:Y:S01]  /*0870*/  IMAD.MOV.U32 R23, RZ, RZ, RZ ;  /* 0x000000ffff177224 */ /* 0x000fe200078e00ff */
[----:B------:R-:W0:Y:S01]  /*0880*/  LDCU UR5, c[0x0][0x3a8] ;  /* 0x00007500ff0577ac */ /* 0x000e220008000800 */
[----:B------:R-:W-:-:S05]  /*0890*/  NOP ;  /* 0x0000000000007918 */ /* 0x000fca0000000000 */
.L_x_45:
[----:B------:R-:W-:Y:S02]  /*08a0*/  IMAD.IADD R27, R6, 0x1, R23 ;  /* 0x00000001061b7824 */ /* 0x000fe400078e0217 */
[----:B0-----:R-:W-:Y:S02]  /*08b0*/  IMAD.U32 R20, RZ, RZ, UR5 ;  /* 0x00000005ff147e24 */ /* 0x001fe4000f8e00ff */
[C---:B------:R-:W-:Y:S02]  /*08c0*/  VIADD R29, R27.reuse, 0x1 ;  /* 0x000000011b1d7836 */ /* 0x040fe40000000000 */
[C---:B------:R-:W-:Y:S01]  /*08d0*/  VIADD R25, R27.reuse, 0x2 ;  /* 0x000000021b197836 */ /* 0x040fe20000000000 */
[-C--:B------:R-:W-:Y:S02]  /*08e0*/  ISETP.GE.AND P0, PT, R27, R20.reuse, PT ;  /* 0x000000141b00720c */ /* 0x080fe40003f06270 */
[----:B------:R-:W-:Y:S02]  /*08f0*/  ISETP.GE.AND P1, PT, R29, R20, PT ;  /* 0x000000141d00720c */ /* 0x000fe40003f26270 */
[----:B------:R-:W-:-:S02]  /*0900*/  ISETP.LT.OR P0, PT, R27, RZ, P0 ;  /* 0x000000ff1b00720c */ /* 0x000fc40000701670 */
[----:B------:R-:W-:-:S11]  /*0910*/  ISETP.LT.OR P1, PT, R29, RZ, P1 ;  /* 0x000000ff1d00720c */ /* 0x000fd60000f21670 */
[----:B------:R-:W0:Y:S01]  /*0920*/  @!P0 LDC.64 R10, c[0x0][0x380] ;  /* 0x0000e000ff0a8b82 */ /* 0x000e220000000a00 */
[C---:B------:R-:W-:Y:S01]  /*0930*/  @!P0 IADD3 R18, P2, PT, R27.reuse, R14, RZ ;  /* 0x0000000e1b128210 */ /* 0x040fe20007f5e0ff */
[----:B------:R-:W-:-:S03]  /*0940*/  VIADD R27, R27, 0x3 ;  /* 0x000000031b1b7836 */ /* 0x000fc60000000000 */
[----:B------:R-:W-:Y:S02]  /*0950*/  @!P0 IADD3.X R19, PT, PT, RZ, R22, RZ, P2, !PT ;  /* 0x00000016ff138210 */ /* 0x000fe400017fe4ff */
[C---:B------:R-:W-:Y:S01]  /*0960*/  ISETP.GE.AND P2, PT, R25.reuse, R20, PT ;  /* 0x000000141900720c */ /* 0x040fe20003f46270 */
[----:B------:R-:W1:Y:S03]  /*0970*/  @!P1 LDC.64 R16, c[0x0][0x380] ;  /* 0x0000e000ff109b82 */ /* 0x000e660000000a00 */
[----:B------:R-:W-:Y:S02]  /*0980*/  ISETP.LT.OR P2, PT, R25, RZ, P2 ;  /* 0x000000ff1900720c */ /* 0x000fe40001741670 */
[----:B0-----:R-:W-:-:S04]  /*0990*/  @!P0 LEA R10, P3, R18, R10, 0x2 ;  /* 0x0000000a120a8211 */ /* 0x001fc800078610ff */
[----:B------:R-:W-:Y:S02]  /*09a0*/  @!P0 LEA.HI.X R11, R18, R11, R19, 0x2, P3 ;  /* 0x0000000b120b8211 */ /* 0x000fe400018f1413 */
[----:B------:R-:W-:-:S03]  /*09b0*/  @!P1 IADD3 R18, P3, PT, R29, R14, RZ ;  /* 0x0000000e1d129210 */ /* 0x000fc60007f7e0ff */
[----:B------:R0:W2:Y:S01]  /*09c0*/  @!P0 LDG.E.CONSTANT R10, desc[UR12][R10.64] ;  /* 0x0000000c0a0a8981 */ /* 0x0000a2000c1e9900 */
[----:B-1----:R-:W-:Y:S01]  /*09d0*/  @!P1 LEA R16, P4, R18, R16, 0x2 ;  /* 0x0000001012109211 */ /* 0x002fe200078810ff */
[----:B------:R-:W-:Y:S01]  /*09e0*/  @!P1 IMAD.X R19, RZ, RZ, R22, P3 ;  /* 0x000000ffff139224 */ /* 0x000fe200018e0616 */
[----:B------:R-:W-:-:S04]  /*09f0*/  ISETP.GE.AND P3, PT, R27, R20, PT ;  /* 0x000000141b00720c */ /* 0x000fc80003f66270 */
[----:B------:R-:W-:Y:S02]  /*0a00*/  @!P1 LEA.HI.X R17, R18, R17, R19, 0x2, P4 ;  /* 0x0000001112119211 */ /* 0x000fe400020f1413 */
[----:B------:R-:W1:Y:S01]  /*0a10*/  @!P2 LDC.64 R18, c[0x0][0x380] ;  /* 0x0000e000ff12ab82 */ /* 0x000e620000000a00 */
[----:B------:R-:W-:Y:S02]  /*0a20*/  ISETP.LT.OR P3, PT, R27, RZ, P3 ;  /* 0x000000ff1b00720c */ /* 0x000fe40001f61670 */
[----:B------:R-:W-:Y:S01]  /*0a30*/  @!P2 IADD3 R25, P4, PT, R25, R14, RZ ;  /* 0x0000000e1919a210 */ /* 0x000fe20007f9e0ff */
[----:B------:R3:W4:Y:S03]  /*0a40*/  @!P1 LDG.E.CONSTANT R16, desc[UR12][R16.64] ;  /* 0x0000000c10109981 */ /* 0x000726000c1e9900 */
[----:B-1----:R-:W-:Y:S01]  /*0a50*/  @!P2 LEA R24, P5, R25, R18, 0x2 ;  /* 0x000000121918a211 */ /* 0x002fe200078a10ff */
[----:B------:R-:W-:-:S05]  /*0a60*/  @!P2 IMAD.X R18, RZ, RZ, R22, P4 ;  /* 0x000000ffff12a224 */ /* 0x000fca00020e0616 */
[----:B------:R-:W-:Y:S02]  /*0a70*/  @!P2 LEA.HI.X R25, R25, R19, R18, 0x2, P5 ;  /* 0x000000131919a211 */ /* 0x000fe400028f1412 */
[----:B------:R-:W1:Y:S01]  /*0a80*/  @!P3 LDC.64 R18, c[0x0][0x380] ;  /* 0x0000e000ff12bb82 */ /* 0x000e620000000a00 */
[----:B------:R-:W-:Y:S02]  /*0a90*/  @!P3 IADD3 R27, P4, PT, R27, R14, RZ ;  /* 0x0000000e1b1bb210 */ /* 0x000fe40007f9e0ff */
[----:B------:R-:W5:Y:S02]  /*0aa0*/  @!P2 LDG.E.CONSTANT R24, desc[UR12][R24.64] ;  /* 0x0000000c1818a981 */ /* 0x000f64000c1e9900 */
[----:B------:R-:W-:Y:S02]  /*0ab0*/  @!P3 IADD3.X R26, PT, PT, RZ, R22, RZ, P4, !PT ;  /* 0x00000016ff1ab210 */ /* 0x000fe400027fe4ff */
[----:B-1----:R-:W-:-:S04]  /*0ac0*/  @!P3 LEA R18, P5, R27, R18, 0x2 ;  /* 0x000000121b12b211 */ /* 0x002fc800078a10ff */
[----:B------:R-:W-:-:S05]  /*0ad0*/  @!P3 LEA.HI.X R19, R27, R19, R26, 0x2, P5 ;  /* 0x000000131b13b211 */ /* 0x000fca00028f141a */
[----:B------:R-:W5:Y:S01]  /*0ae0*/  @!P3 LDG.E.CONSTANT R18, desc[UR12][R18.64] ;  /* 0x0000000c1212b981 */ /* 0x000f62000c1e9900 */
[----:B------:R-:W-:-:S05]  /*0af0*/  IMAD R26, R23, 0x4, R21 ;  /* 0x00000004171a7824 */ /* 0x000fca00078e0215 */
[----:B0-----:R-:W2:Y:S04]  /*0b00*/  @!P0 LDS R11, [R26] ;  /* 0x000000001a0b8984 */ /* 0x001ea80000000800 */
[----:B---3--:R-:W-:Y:S01]  /*0b10*/  @!P3 LDS R17, [R26+0xc] ;  /* 0x00000c001a11b984 */ /* 0x008fe20000000800 */
[----:B------:R-:W-:Y:S02]  /*0b20*/  VIADD R23, R23, 0x4 ;  /* 0x0000000417177836 */ /* 0x000fe40000000000 */
[----:B--2---:R-:W-:Y:S02]  /*0b30*/  @!P0 FFMA R7, R10, R11, R7 ;  /* 0x0000000b0a078223 */ /* 0x004fe40000000007 */
[----:B------:R-:W4:Y:S04]  /*0b40*/  @!P1 LDS R10, [R26+0x4] ;  /* 0x000004001a0a9984 */ /* 0x000f280000000800 */
[----:B------:R-:W5:Y:S01]  /*0b50*/  @!P2 LDS R11, [R26+0x8] ;  /* 0x000008001a0ba984 */ /* 0x000f620000000800 */
[----:B------:R-:W-:Y:S01]  /*0b60*/  ISETP.NE.AND P0, PT, R23, UR8, PT ;  /* 0x0000000817007c0c */ /* 0x000fe2000bf05270 */
[----:B----4-:R-:W-:-:S04]  /*0b70*/  @!P1 FFMA R7, R16, R10, R7 ;  /* 0x0000000a10079223 */ /* 0x010fc80000000007 */
[----:B-----5:R-:W-:-:S04]  /*0b80*/  @!P2 FFMA R7, R24, R11, R7 ;  /* 0x0000000b1807a223 */ /* 0x020fc80000000007 */
[----:B------:R-:W-:-:S04]  /*0b90*/  @!P3 FFMA R7, R18, R17, R7 ;  /* 0x000000111207b223 */ /* 0x000fc80000000007 */
[----:B------:R-:W-:Y:S05]  /*0ba0*/  @P0 BRA `(.L_x_45) ;  /* 0xfffffffc003c0947 */ /* 0x000fea000383ffff */
[----:B------:R-:W-:-:S07]  /*0bb0*/  IMAD.U32 R10, RZ, RZ, UR8 ;  /* 0x00000008ff0a7e24 */ /* 0x000fce000f8e00ff */
.L_x_44:
[----:B------:R-:W-:-:S09]  /*0bc0*/  UISETP.NE.AND UP0, UPT, UR11, URZ, UPT ;  /* 0x000000ff0b00728c */ /* 0x000fd2000bf05270 */
[----:B------:R-:W-:Y:S05]  /*0bd0*/  BRA.U !UP0, `(.L_x_43) ;  /* 0x0000000108b47547 */ /* 0x000fea000b800000 */
[----:B------:R-:W-:Y:S01]  /*0be0*/  IMAD.IADD R17, R6, 0x1, R10 ;  /* 0x0000000106117824 */ /* 0x000fe200078e020a */
[----:B------:R-:W-:Y:S01]  /*0bf0*/  BSSY.RECONVERGENT B2, `(.L_x_46) ;  /* 0x000000d000027945 */ /* 0x000fe20003800200 */
[----:B------:R-:W-:-:S03]  /*0c00*/  LEA R21, R10, R21, 0x2 ;  /* 0x000000150a157211 */ /* 0x000fc600078e10ff */
[----:B------:R-:W-:-:S04]  /*0c10*/  ISETP.GE.AND P0, PT, R17, R20, PT ;  /* 0x000000141100720c */ /* 0x000fc80003f06270 */
[----:B------:R-:W-:-:S13]  /*0c20*/  ISETP.LT.OR P0, PT, R17, RZ, P0 ;  /* 0x000000ff1100720c */ /* 0x000fda0000701670 */
[----:B------:R-:W-:Y:S05]  /*0c30*/  @P0 BRA `(.L_x_47) ;  /* 0x0000000000200947 */ /* 0x000fea0003800000 */
[----:B------:R-:W0:Y:S01]  /*0c40*/  LDCU.64 UR14, c[0x0][0x380] ;  /* 0x00007000ff0e77ac */ /* 0x000e220008000a00 */
[----:B------:R-:W-:-:S05]  /*0c50*/  IADD3 R11, P0, PT, R17, R14, RZ ;  /* 0x0000000e110b7210 */ /* 0x000fca0007f1e0ff */
[----:B------:R-:W-:Y:S01]  /*0c60*/  IMAD.X R16, RZ, RZ, R22, P0 ;  /* 0x000000ffff107224 */ /* 0x000fe200000e0616 */
[----:B0-----:R-:W-:-:S04]  /*0c70*/  LEA R10, P0, R11, UR14, 0x2 ;  /* 0x0000000e0b0a7c11 */ /* 0x001fc8000f8010ff */
[----:B------:R-:W-:Y:S02]  /*0c80*/  LEA.HI.X R11, R11, UR15, R16, 0x2, P0 ;  /* 0x0000000f0b0b7c11 */ /* 0x000fe400080f1410 */
[----:B------:R-:W0:Y:S04]  /*0c90*/  LDS R16, [R21] ;  /* 0x0000000015107984 */ /* 0x000e280000000800 */
[----:B------:R-:W0:Y:S02]  /*0ca0*/  LDG.E.CONSTANT R10, desc[UR12][R10.64] ;  /* 0x0000000c0a0a7981 */ /* 0x000e24000c1e9900 */
[----:B0-----:R-:W-:-:S07]  /*0cb0*/  FFMA R7, R10, R16, R7 ;  /* 0x000000100a077223 */ /* 0x001fce0000000007 */
.L_x_47:
[----:B------:R-:W-:Y:S05]  /*0cc0*/  BSYNC.RECONVERGENT B2 ;  /* 0x0000000000027941 */ /* 0x000fea0003800200 */
.L_x_46:
[----:B------:R-:W-:-:S09]  /*0cd0*/  UISETP.NE.AND UP0, UPT, UR11, 0x1, UPT ;  /* 0x000000010b00788c */ /* 0x000fd2000bf05270 */
[----:B------:R-:W-:Y:S05]  /*0ce0*/  BRA.U !UP0, `(.L_x_43) ;  /* 0x0000000108707547 */ /* 0x000fea000b800000 */
[----:B------:R-:W-:Y:S01]  /*0cf0*/  VIADD R11, R17, 0x1 ;  /* 0x00000001110b7836 */ /* 0x000fe20000000000 */
[----:B------:R-:W-:Y:S04]  /*0d00*/  BSSY.RECONVERGENT B2, `(.L_x_48) ;  /* 0x000000c000027945 */ /* 0x000fe80003800200 */
        /* <DEDUP_REMOVED lines=8> */
[----:B------:R-:W0:Y:S04]  /*0d90*/  LDS R16, [R21+0x4] ;  /* 0x0000040015107984 */ /* 0x000e280000000800 */
[----:B------:R-:W0:Y:S02]  /*0da0*/  LDG.E.CONSTANT R10, desc[UR12][R10.64] ;  /* 0x0000000c0a0a7981 */ /* 0x000e24000c1e9900 */
[----:B0-----:R-:W-:-:S07]  /*0db0*/  FFMA R7, R10, R16, R7 ;  /* 0x000000100a077223 */ /* 0x001fce0000000007 */
.L_x_49:
[----:B------:R-:W-:Y:S05]  /*0dc0*/  BSYNC.RECONVERGENT B2 ;  /* 0x0000000000027941 */ /* 0x000fea0003800200 */
.L_x_48:
[----:B------:R-:W-:-:S09]  /*0dd0*/  UISETP.NE.AND UP0, UPT, UR11, 0x2, UPT ;  /* 0x000000020b00788c */ /* 0x000fd2000bf05270 */
[----:B------:R-:W-:Y:S05]  /*0de0*/  BRA.U !UP0, `(.L_x_43) ;  /* 0x0000000108307547 */ /* 0x000fea000b800000 */
[----:B------:R-:W-:-:S05]  /*0df0*/  VIADD R17, R17, 0x2 ;  /* 0x0000000211117836 */ /* 0x000fca0000000000 */
[----:B------:R-:W-:-:S04]  /*0e00*/  ISETP.GE.AND P0, PT, R17, R20, PT ;  /* 0x000000141100720c */ /* 0x000fc80003f06270 */
[----:B------:R-:W-:-:S13]  /*0e10*/  ISETP.LT.OR P0, PT, R17, RZ, P0 ;  /* 0x000000ff1100720c */ /* 0x000fda0000701670 */
[----:B------:R-:W-:Y:S05]  /*0e20*/  @P0 BRA `(.L_x_43) ;  /* 0x0000000000200947 */ /* 0x000fea0003800000 */
[----:B------:R-:W0:Y:S01]  /*0e30*/  LDCU.64 UR14, c[0x0][0x380] ;  /* 0x00007000ff0e77ac */ /* 0x000e220008000a00 */
[----:B------:R-:W-:Y:S01]  /*0e40*/  IADD3 R14, P0, PT, R17, R14, RZ ;  /* 0x0000000e110e7210 */ /* 0x000fe20007f1e0ff */
[----:B------:R-:W1:Y:S03]  /*0e50*/  LDS R21, [R21+0x8] ;  /* 0x0000080015157984 */ /* 0x000e660000000800 */
[----:B------:R-:W-:Y:S02]  /*0e60*/  IADD3.X R11, PT, PT, RZ, R22, RZ, P0, !PT ;  /* 0x00000016ff0b7210 */ /* 0x000fe400007fe4ff */
[----:B0-----:R-:W-:-:S04]  /*0e70*/  LEA R10, P0, R14, UR14, 0x2 ;  /* 0x0000000e0e0a7c11 */ /* 0x001fc8000f8010ff */
[----:B------:R-:W-:-:S05]  /*0e80*/  LEA.HI.X R11, R14, UR15, R11, 0x2, P0 ;  /* 0x0000000f0e0b7c11 */ /* 0x000fca00080f140b */
[----:B------:R-:W1:Y:S02]  /*0e90*/  LDG.E.CONSTANT R10, desc[UR12][R10.64] ;  /* 0x0000000c0a0a7981 */ /* 0x000e64000c1e9900 */
[----:B-1----:R-:W-:-:S07]  /*0ea0*/  FFMA R7, R10, R21, R7 ;  /* 0x000000150a077223 */ /* 0x002fce0000000007 */
.L_x_43:
[----:B------:R-:W-:Y:S05]  /*0eb0*/  BSYNC.RECONVERGENT B0 ;  /* 0x0000000000007941 */ /* 0x000fea0003800200 */
.L_x_42:
[----:B------:R-:W0:Y:S01]  /*0ec0*/  LDCU UR5, c[0x0][0x3b0] ;  /* 0x00007600ff0577ac */ /* 0x000e220008000800 */
[----:B------:R-:W-:-:S05]  /*0ed0*/  VIADD R8, R8, 0x1 ;  /* 0x0000000108087836 */ /* 0x000fca0000000000 */
[----:B0-----:R-:W-:-:S13]  /*0ee0*/  ISETP.NE.AND P0, PT, R8, UR5, PT ;  /* 0x0000000508007c0c */ /* 0x001fda000bf05270 */
[----:B------:R-:W-:Y:S05]  /*0ef0*/  @P0 BRA `(.L_x_50) ;  /* 0xfffffff400f80947 */ /* 0x000fea000383ffff */
.L_x_41:
[----:B------:R-:W-:Y:S05]  /*0f00*/  BSYNC.RECONVERGENT B1 ;  /* 0x0000000000017941 */ /* 0x000fea0003800200 */
.L_x_40:
[----:B------:R-:W0:Y:S01]  /*0f10*/  LDCU UR5, c[0x0][0x3ac] ;  /* 0x00007580ff0577ac */ /* 0x000e220008000800 */
[----:B------:R-:W-:-:S04]  /*0f20*/  UIADD3 UR6, UPT, UPT, UR6, 0x1, URZ ;  /* 0x0000000106067890 */ /* 0x000fc8000fffe0ff */
[----:B0-----:R-:W-:Y:S01]  /*0f30*/  UISETP.NE.AND UP0, UPT, UR6, UR5, UPT ;  /* 0x000000050600728c */ /* 0x001fe2000bf05270 */
[----:B------:R-:W-:Y:S08]  /*0f40*/  BAR.SYNC.DEFER_BLOCKING 0x0 ;  /* 0x0000000000007b1d */ /* 0x000ff00000010000 */
[----:B------:R-:W-:Y:S05]  /*0f50*/  BRA.U UP0, `(.L_x_51) ;  /* 0xfffffff100d07547 */ /* 0x000fea000b83ffff */
.L_x_33:
[----:B------:R-:W0:Y:S01]  /*0f60*/  S2R R11, SR_TID.Y ;  /* 0x00000000000b7919 */ /* 0x000e220000002200 */
[----:B------:R-:W0:Y:S01]  /*0f70*/  S2UR UR5, SR_CTAID.Y ;  /* 0x00000000000579c3 */ /* 0x000e220000002600 */
[----:B------:R-:W1:Y:S01]  /*0f80*/  LDCU UR9, c[0x0][0x3c0] ;  /* 0x00007800ff0977ac */ /* 0x000e620008000800 */
[----:B------:R-:W-:Y:S01]  /*0f90*/  IMAD.MOV.U32 R8, RZ, RZ, R4 ;  /* 0x000000ffff087224 */ /* 0x000fe200078e0004 */
[----:B------:R-:W2:Y:S01]  /*0fa0*/  S2R R17, SR_TID.X ;  /* 0x0000000000117919 */ /* 0x000ea20000002100 */
[----:B------:R-:W-:Y:S01]  /*0fb0*/  IMAD.MOV.U32 R9, RZ, RZ, RZ ;  /* 0x000000ffff097224 */ /* 0x000fe200078e00ff */
[----:B------:R-:W3:Y:S03]  /*0fc0*/  LDCU.64 UR6, c[0x0][0x398] ;  /* 0x00007300ff0677ac */ /* 0x000ee60008000a00 */
[----:B------:R-:W4:Y:S08]  /*0fd0*/  LDC.64 R14, c[0x0][0x3b8] ;  /* 0x0000ee00ff0e7b82 */ /* 0x000f300000000a00 */
[----:B------:R-:W2:Y:S01]  /*0fe0*/  S2UR UR10, SR_CTAID.X ;  /* 0x00000000000a79c3 */ /* 0x000ea20000002500 */
[----:B0-----:R-:W-:-:S02]  /*0ff0*/  IMAD R10, R2, UR5, R11 ;  /* 0x00000005020a7c24 */ /* 0x001fc4000f8e020b */
[----:B------:R-:W-:Y:S02]  /*1000*/  HFMA2 R11, -RZ, RZ, 0, 0 ;  /* 0x00000000ff0b7431 */ /* 0x000fe400000001ff */
[----:B----4-:R-:W-:Y:S01]  /*1010*/  IMAD.WIDE.U32 R8, R14, UR4, R8 ;  /* 0x000000040e087c25 */ /* 0x010fe2000f8e0008 */
[----:B-1----:R-:W-:Y:S02]  /*1020*/  USHF.R.S32.HI UR5, URZ, 0x1f, UR9 ;  /* 0x0000001fff057899 */ /* 0x002fe40008011409 */
[----:B------:R-:W-:Y:S01]  /*1030*/  UIADD3 UR4, UPT, UPT, UR4, 0x1, URZ ;  /* 0x0000000104047890 */ /* 0x000fe2000fffe0ff */
[-C--:B------:R-:W-:Y:S02]  /*1040*/  IMAD R13, R9, R15.reuse, RZ ;  /* 0x0000000f090d7224 */ /* 0x080fe400078e02ff */
[----:B------:R-:W-:-:S04]  /*1050*/  IMAD.WIDE.U32 R8, R8, R15, R10 ;  /* 0x0000000f08087225 */ /* 0x000fc800078e000a */
[----:B--2---:R-:W-:Y:S02]  /*1060*/  IMAD R10, R0, UR10, R17 ;  /* 0x0000000a000a7c24 */ /* 0x004fe4000f8e0211 */
[----:B------:R-:W-:-:S03]  /*1070*/  IMAD.IADD R9, R9, 0x1, R13 ;  /* 0x0000000109097824 */ /* 0x000fc600078e020d */
[--C-:B------:R-:W-:Y:S01]  /*1080*/  SHF.R.S32.HI R11, RZ, 0x1f, R10.reuse ;  /* 0x0000001fff0b7819 */ /* 0x100fe2000001140a */
[----:B------:R-:W-:Y:S02]  /*1090*/  IMAD R9, R9, UR9, RZ ;  /* 0x0000000909097c24 */ /* 0x000fe4000f8e02ff */
[----:B------:R-:W-:-:S04]  /*10a0*/  IMAD.WIDE.U32 R10, R8, UR9, R10 ;  /* 0x00000009080a7c25 */ /* 0x000fc8000f8e000a */
[----:B------:R-:W-:Y:S01]  /*10b0*/  IMAD R9, R8, UR5, R9 ;  /* 0x0000000508097c24 */ /* 0x000fe2000f8e0209 */
[----:B---3--:R-:W-:Y:S01]  /*10c0*/  LEA R8, P0, R10, UR6, 0x2 ;  /* 0x000000060a087c11 */ /* 0x008fe2000f8010ff */
[----:B------:R-:W0:Y:S02]  /*10d0*/  LDCU UR5, c[0x0][0x3a0] ;  /* 0x00007400ff0577ac */ /* 0x000e240008000800 */
[----:B------:R-:W-:-:S05]  /*10e0*/  IMAD.IADD R9, R11, 0x1, R9 ;  /* 0x000000010b097824 */ /* 0x000fca00078e0209 */
[----:B------:R-:W-:-:S05]  /*10f0*/  LEA.HI.X R9, R10, UR7, R9, 0x2, P0 ;  /* 0x000000070a097c11 */ /* 0x000fca00080f1409 */
[----:B------:R1:W-:Y:S01]  /*1100*/  STG.E desc[UR12][R8.64], R7 ;  /* 0x0000000708007986 */ /* 0x0003e2000c10190c */
[----:B0-----:R-:W-:-:S09]  /*1110*/  UISETP.NE.AND UP0, UPT, UR4, UR5, UPT ;  /* 0x000000050400728c */ /* 0x001fd2000bf05270 */
[----:B-1----:R-:W-:Y:S05]  /*1120*/  BRA.U UP0, `(.L_x_52) ;  /* 0xfffffff100447547 */ /* 0x002fea000b83ffff */
[----:B------:R-:W-:Y:S05]  /*1130*/  EXIT ;  /* 0x000000000000794d */ /* 0x000fea0003800000 */
.L_x_53:
        /* <DEDUP_REMOVED lines=12> */
.L_x_67:


//--------------------- .text._Z17small_kernel_convPKfS0_S0_Pfiiiiiiiiiiiii --------------------------
	.section	.text._Z17small_kernel_convPKfS0_S0_Pfiiiiiiiiiiiii,"ax",@progbits
	.align	128
        .global         _Z17small_kernel_convPKfS0_S0_Pfiiiiiiiiiiiii
        .type           _Z17small_kernel_convPKfS0_S0_Pfiiiiiiiiiiiii,@function
        .size           _Z17small_kernel_convPKfS0_S0_Pfiiiiiiiiiiiii,(.L_x_68 - _Z17small_kernel_convPKfS0_S0_Pfiiiiiiiiiiiii)
        .other          _Z17small_kernel_convPKfS0_S0_Pfiiiiiiiiiiiii,@"STO_CUDA_ENTRY STV_DEFAULT"
_Z17small_kernel_convPKfS0_S0_Pfiiiiiiiiiiiii:
.text._Z17small_kernel_convPKfS0_S0_Pfiiiiiiiiiiiii:
        /* <DEDUP_REMOVED lines=19> */
[----:B------:R-:W2:Y:S01]  /*0130*/  LDCU UR4, c[0x0][0x3cc] ;  /* 0x00007980ff0477ac */ /* 0x000ea20008000800 */
[----:B0-----:R-:W-:-:S04]  /*0140*/  ISETP.NE.U32.AND P0, PT, R4, RZ, PT ;  /* 0x000000ff0400720c */ /* 0x001fc80003f05070 */
[----:B------:R-:W0:Y:S01]  /*0150*/  LDC R4, c[0x0][0x3a0] ;  /* 0x0000e800ff047b82 */ /* 0x000e220000000800 */
[----:B------:R-:W-:-:S07]  /*0160*/  ISETP.NE.AND.EX P0, PT, R5, RZ, PT, P0 ;  /* 0x000000ff0500720c */ /* 0x000fce0003f05300 */
[----:B------:R-:W2:Y:S08]  /*0170*/  LDC R5, c[0x0][0x3c4] ;  /* 0x0000f100ff057b82 */ /* 0x000eb00000000800 */
[----:B------:R-:W3:Y:S02]  /*0180*/  @P0 LDC.64 R6, c[0x0][0x390] ;  /* 0x0000e400ff060b82 */ /* 0x000ee40000000a00 */
[----:B---3--:R-:W-:-:S05]  /*0190*/  @P0 IMAD.WIDE.U32 R6, R2, 0x4, R6 ;  /* 0x0000000402060825 */ /* 0x008fca00078e0006 */
[----:B-1----:R1:W5:Y:S01]  /*01a0*/  @P0 LDG.E.CONSTANT R3, desc[UR12][R6.64] ;  /* 0x0000000c06030981 */ /* 0x002362000c1e9900 */
[----:B0-----:R-:W-:Y:S01]  /*01b0*/  ISETP.GE.AND P0, PT, R4, 0x1, PT ;  /* 0x000000010400780c */ /* 0x001fe20003f06270 */
[----:B--2---:R-:W-:-:S12]  /*01c0*/  IMAD R4, R0, UR4, -R5 ;  /* 0x0000000400047c24 */ /* 0x004fd8000f8e0a05 */
[----:B-1----:R-:W-:Y:S05]  /*01d0*/  @!P0 EXIT ;  /* 0x000000000000894d */ /* 0x002fea0003800000 */
[----:B------:R-:W0:Y:S01]  /*01e0*/  LDC R5, c[0x0][0x3c8] ;  /* 0x0000f200ff057b82 */ /* 0x000e220000000800 */
[----:B------:R-:W1:Y:S01]  /*01f0*/  LDCU UR8, c[0x0][0x3b4] ;  /* 0x00007680ff0877ac */ /* 0x000e620008000800 */
[----:B------:R-:W0:Y:S01]  /*0200*/  LDCU UR4, c[0x0][0x3d0] ;  /* 0x00007a00ff0477ac */ /* 0x000e220008000800 */
[----:B------:R-:W2:Y:S01]  /*0210*/  LDCU UR9, c[0x0][0x3a8] ;  /* 0x00007500ff0977ac */ /* 0x000ea20008000800 */
[----:B-1----:R-:W-:Y:S02]  /*0220*/  USHF.R.S32.HI UR11, URZ, 0x1f, UR8 ;  /* 0x0000001fff0b7899 */ /* 0x002fe40008011408 */
[----:B------:R-:W-:Y:S02]  /*0230*/  ULOP3.LUT UR10, UR8, 0x3, URZ, 0xc0, !UPT ;  /* 0x00000003080a7892 */ /* 0x000fe4000f8ec0ff */
[----:B------:R-:W-:Y:S01]  /*0240*/  ULOP3.LUT UR8, UR8, 0x7ffffffc, URZ, 0xc0, !UPT ;  /* 0x7ffffffc08087892 */ /* 0x000fe2000f8ec0ff */
[----:B0-----:R-:W-:Y:S01]  /*0250*/  IMAD R5, R20, UR4, -R5 ;  /* 0x0000000414057c24 */ /* 0x001fe2000f8e0a05 */
[----:B------:R-:W-:Y:S01]  /*0260*/  UMOV UR4, URZ ;  /* 0x000000ff00047c82 */ /* 0x000fe20008000000 */
[----:B--2---:R-:W-:-:S12]  /*0270*/  USHF.R.S32.HI UR9, URZ, 0x1f, UR9 ;  /* 0x0000001fff097899 */ /* 0x004fd80008011409 */
.L_x_64:
[----:B------:R-:W0:Y:S01]  /*0280*/  LDCU UR5, c[0x0][0x3ac] ;  /* 0x00007580ff0577ac */ /* 0x000e220008000800 */
[----:B-----5:R-:W-:Y:S01]  /*0290*/  IMAD.MOV.U32 R6, RZ, RZ, R3 ;  /* 0x000000ffff067224 */ /* 0x020fe200078e0003 */
[----:B0-----:R-:W-:-:S09]  /*02a0*/  UISETP.GE.AND UP0, UPT, UR5, 0x1, UPT ;  /* 0x000000010500788c */ /* 0x001fd2000bf06270 */
[----:B------:R-:W-:Y:S05]  /*02b0*/  BRA.U !UP0, `(.L_x_54) ;  /* 0x0000000908b07547 */ /* 0x000fea000b800000 */
[----:B------:R-:W-:Y:S01]  /*02c0*/  IMAD.MOV.U32 R6, RZ, RZ, R3 ;  /* 0x000000ffff067224 */ /* 0x000fe200078e0003 */
[----:B------:R-:W-:-:S06]  /*02d0*/  UMOV UR5, URZ ;  /* 0x000000ff00057c82 */ /* 0x000fcc0008000000 */
.L_x_63:
[----:B------:R-:W0:Y:S02]  /*02e0*/  LDCU UR14, c[0x0][0x3b0] ;  /* 0x00007600ff0e77ac */ /* 0x000e240008000800 */
[----:B0-----:R-:W-:-:S09]  /*02f0*/  UISETP.GE.AND UP0, UPT, UR14, 0x1, UPT ;  /* 0x000000010e00788c */ /* 0x001fd2000bf06270 */
[----:B------:R-:W-:Y:S05]  /*0300*/  BRA.U !UP0, `(.L_x_55) ;  /* 0x00000009088c7547 */ /* 0x000fea000b800000 */
[----:B------:R-:W0:Y:S01]  /*0310*/  LDC R11, c[0x0][0x3ac] ;  /* 0x0000eb00ff0b7b82 */ /* 0x000e220000000800 */
[----:B------:R-:W1:Y:S01]  /*0320*/  LDCU UR15, c[0x0][0x3a4] ;  /* 0x00007480ff0f77ac */ /* 0x000e620008000800 */
[----:B------:R-:W-:Y:S01]  /*0330*/  MOV R8, UR5 ;  /* 0x0000000500087c02 */ /* 0x000fe20008000f00 */
[----:B------:R-:W-:Y:S02]  /*0340*/  IMAD.MOV.U32 R9, RZ, RZ, RZ ;  /* 0x000000ffff097224 */ /* 0x000fe400078e00ff */
[----:B------:R-:W-:Y:S01]  /*0350*/  IMAD.MOV.U32 R7, RZ, RZ, RZ ;  /* 0x000000ffff077224 */ /* 0x000fe200078e00ff */
[----:B------:R-:W-:Y:S02]  /*0360*/  USHF.R.S32.HI UR7, URZ, 0x1f, UR14 ;  /* 0x0000001fff077899 */ /* 0x000fe4000801140e */
[----:B-1----:R-:W-:Y:S01]  /*0370*/  USHF.R.S32.HI UR6, URZ, 0x1f, UR15 ;  /* 0x0000001fff067899 */ /* 0x002fe2000801140f */
[----:B0-----:R-:W-:-:S04]  /*0380*/  IMAD.WIDE.U32 R14, R2, R11, R8 ;  /* 0x0000000b020e7225 */ /* 0x001fc800078e0008 */
[----:B------:R-:W-:-:S04]  /*0390*/  IMAD.WIDE.U32 R8, R11, UR4, R8 ;  /* 0x000000040b087c25 */ /* 0x000fc8000f8e0008 */
[----:B------:R-:W-:Y:S02]  /*03a0*/  IMAD.IADD R7, R15, 0x1, R7 ;  /* 0x000000010f077824 */ /* 0x000fe400078e0207 */
[----:B------:R-:W-:Y:S02]  /*03b0*/  IMAD R9, R9, UR15, RZ ;  /* 0x0000000f09097c24 */ /* 0x000fe4000f8e02ff */
[----:B------:R-:W-:Y:S02]  /*03c0*/  IMAD R11, R7, UR14, RZ ;  /* 0x0000000e070b7c24 */ /* 0x000fe4000f8e02ff */
[C---:B------:R-:W-:Y:S01]  /*03d0*/  IMAD R7, R8.reuse, UR6, R9 ;  /* 0x0000000608077c24 */ /* 0x040fe2000f8e0209 */
[----:B------:R-:W-:Y:S01]  /*03e0*/  UMOV UR6, URZ ;  /* 0x000000ff00067c82 */ /* 0x000fe20008000000 */
[----:B------:R-:W-:-:S04]  /*03f0*/  IMAD.WIDE.U32 R12, R8, UR15, RZ ;  /* 0x0000000f080c7c25 */ /* 0x000fc8000f8e00ff */
[C---:B------:R-:W-:Y:S01]  /*0400*/  IMAD R11, R14.reuse, UR7, R11 ;  /* 0x000000070e0b7c24 */ /* 0x040fe2000f8e020b */
[----:B------:R-:W-:Y:S01]  /*0410*/  IADD3 R7, PT, PT, R13, R7, RZ ;  /* 0x000000070d077210 */ /* 0x000fe20007ffe0ff */
[----:B------:R-:W-:-:S04]  /*0420*/  IMAD.WIDE.U32 R14, R14, UR14, RZ ;  /* 0x0000000e0e0e7c25 */ /* 0x000fc8000f8e00ff */
[----:B------:R-:W-:-:S07]  /*0430*/  IMAD.IADD R8, R15, 0x1, R11 ;  /* 0x000000010f087824 */ /* 0x000fce00078e020b */
.L_x_62:
[----:B------:R-:W0:Y:S01]  /*0440*/  LDC R11, c[0x0][0x3b4] ;  /* 0x0000ed00ff0b7b82 */ /* 0x000e220000000800 */
[----:B------:R-:W1:Y:S01]  /*0450*/  LDCU UR7, c[0x0][0x3a4] ;  /* 0x00007480ff0777ac */ /* 0x000e620008000800 */
[----:B------:R-:W-:Y:S01]  /*0460*/  VIADD R9, R4, UR6 ;  /* 0x0000000604097c36 */ /* 0x000fe20008000000 */
[----:B------:R-:W-:Y:S01]  /*0470*/  BSSY.RECONVERGENT B0, `(.L_x_56) ;  /* 0x0000088000007945 */ /* 0x000fe20003800200 */
[----:B0-----:R-:W-:-:S04]  /*0480*/  ISETP.GE.AND P0, PT, R11, 0x1, PT ;  /* 0x000000010b00780c */ /* 0x001fc80003f06270 */
[----:B------:R-:W-:-:S04]  /*0490*/  ISETP.LT.OR P0, PT, R9, RZ, !P0 ;  /* 0x000000ff0900720c */ /* 0x000fc80004701670 */
[----:B-1----:R-:W-:-:S13]  /*04a0*/  ISETP.GE.OR P0, PT, R9, UR7, P0 ;  /* 0x0000000709007c0c */ /* 0x002fda0008706670 */
[----:B------:R-:W-:Y:S05]  /*04b0*/  @P0 BRA `(.L_x_57) ;  /* 0x00000008000c0947 */ /* 0x000fea0003800000 */
[----:B------:R-:W0:Y:S01]  /*04c0*/  LDCU UR7, c[0x0][0x3a8] ;  /* 0x00007500ff0777ac */ /* 0x000e220008000800 */
[----:B------:R-:W-:Y:S02]  /*04d0*/  IADD3 R16, P0, PT, R9, R12, RZ ;  /* 0x0000000c09107210 */ /* 0x000fe40007f1e0ff */
[----:B------:R-:W-:-:S03]  /*04e0*/  IADD3 R22, P1, PT, R14, UR6, RZ ;  /* 0x000000060e167c10 */ /* 0x000fc6000ff3e0ff */
[----:B------:R-:W-:Y:S01]  /*04f0*/  IMAD.X R10, RZ, RZ, R7, P0 ;  /* 0x000000ffff0a7224 */ /* 0x000fe200000e0607 */
[----:B------:R-:W-:Y:S01]  /*0500*/  ISETP.GE.U32.AND P0, PT, R11, 0x4, PT ;  /* 0x000000040b00780c */ /* 0x000fe20003f06070 */
[----:B------:R-:W-:Y:S01]  /*0510*/  IMAD.X R27, RZ, RZ, R8, P1 ;  /* 0x000000ffff1b7224 */ /* 0x000fe200008e0608 */
[----:B0-----:R-:W-:Y:S01]  /*0520*/  MOV R9, UR7 ;  /* 0x0000000700097c02 */ /* 0x001fe20008000f00 */
[----:B------:R-:W-:-:S04]  /*0530*/  UMOV UR7, URZ ;  /* 0x000000ff00077c82 */ /* 0x000fc80008000000 */
[----:B------:R-:W-:-:S04]  /*0540*/  IMAD R17, R10, R9, RZ ;  /* 0x000000090a117224 */ /* 0x000fc800078e02ff */
[C---:B------:R-:W-:Y:S02]  /*0550*/  IMAD R19, R16.reuse, UR9, R17 ;  /* 0x0000000910137c24 */ /* 0x040fe4000f8e0211 */
[----:B------:R-:W-:-:S04]  /*0560*/  IMAD.WIDE.U32 R16, R16, R9, RZ ;  /* 0x0000000910107225 */ /* 0x000fc800078e00ff */
[----:B------:R-:W-:Y:S01]  /*0570*/  IMAD.IADD R10, R17, 0x1, R19 ;  /* 0x00000001110a7824 */ /* 0x000fe200078e0213 */
[----:B------:R-:W-:Y:S06]  /*0580*/  @!P0 BRA `(.L_x_58) ;  /* 0x0000000000fc8947 */ /* 0x000fec0003800000 */
[----:B------:R-:W0:Y:S01]  /*0590*/  LDC.64 R18, c[0x0][0x388] ;  /* 0x0000e200ff127b82 */ /* 0x000e220000000a00 */
[C---:B------:R-:W-:Y:S01]  /*05a0*/  IMAD R24, R22.reuse, UR11, RZ ;  /* 0x0000000b16187c24 */ /* 0x040fe2000f8e02ff */
[----:B------:R-:W1:Y:S01]  /*05b0*/  LDCU UR14, c[0x0][0x3a8] ;  /* 0x00007500ff0e77ac */ /* 0x000e620008000800 */
[----:B------:R-:W-:Y:S01]  /*05c0*/  IMAD.WIDE.U32 R22, R22, R11, RZ ;  /* 0x0000000b16167225 */ /* 0x000fe200078e00ff */
[----:B------:R-:W-:-:S03]  /*05d0*/  UIADD3 UR7, UPT, UPT, -UR8, URZ, URZ ;  /* 0x000000ff08077290 */ /* 0x000fc6000fffe1ff */
[----:B------:R-:W-:Y:S01]  /*05e0*/  IMAD R27, R27, R11, R24 ;  /* 0x0000000b1b1b7224 */ /* 0x000fe200078e0218 */
[----:B------:R-:W-:-:S03]  /*05f0*/  IADD3 R11, PT, PT, R5, 0x3, RZ ;  /* 0x00000003050b7810 */ /* 0x000fc60007ffe0ff */
[----:B------:R-:W-:Y:S01]  /*0600*/  IMAD.IADD R27, R23, 0x1, R27 ;  /* 0x00000001171b7824 */ /* 0x000fe200078e021b */
[----:B0-----:R-:W-:-:S04]  /*0610*/  LEA R26, P0, R22, R18, 0x2 ;  /* 0x00000012161a7211 */ /* 0x001fc800078010ff */
[----:B-1----:R-:W-:-:S09]  /*0620*/  LEA.HI.X R27, R22, R19, R27, 0x2, P0 ;  /* 0x00000013161b7211 */ /* 0x002fd200000f141b */
.L_x_59:
[C---:B------:R-:W-:Y:S02]  /*0630*/  VIADD R22, R11.reuse, 0xfffffffd ;  /* 0xfffffffd0b167836 */ /* 0x040fe40000000000 */
[----:B------:R-:W-:Y:S02]  /*0640*/  IMAD.U32 R9, RZ, RZ, UR14 ;  /* 0x0000000eff097e24 */ /* 0x000fe4000f8e00ff */
[----:B------:R-:W-:-:S03]  /*0650*/  VIADD R24, R11, 0xfffffffe ;  /* 0xfffffffe0b187836 */ /* 0x000fc60000000000 */
[----:B------:R-:W-:-:S04]  /*0660*/  ISETP.GE.AND P1, PT, R22, R9, PT ;  /* 0x000000091600720c */ /* 0x000fc80003f26270 */
[----:B------:R-:W-:-:S13]  /*0670*/  ISETP.LT.OR P1, PT, R22, RZ, P1 ;  /* 0x000000ff1600720c */ /* 0x000fda0000f21670 */
[----:B------:R-:W0:Y:S01]  /*0680*/  @!P1 LDC.64 R18, c[0x0][0x380] ;  /* 0x0000e000ff129b82 */ /* 0x000e220000000a00 */
[----:B------:R-:W-:-:S04]  /*0690*/  @!P1 IADD3 R22, P0, PT, R22, R16, RZ ;  /* 0x0000001016169210 */ /* 0x000fc80007f1e0ff */
[----:B------:R-:W-:Y:S02]  /*06a0*/  @!P1 IADD3.X R23, PT, PT, RZ, R10, RZ, P0, !PT ;  /* 0x0000000aff179210 */ /* 0x000fe400007fe4ff */
[----:B0-----:R-:W-:-:S04]  /*06b0*/  @!P1 LEA R28, P0, R22, R18, 0x2 ;  /* 0x00000012161c9211 */ /* 0x001fc800078010ff */
[----:B------:R-:W-:Y:S01]  /*06c0*/  @!P1 LEA.HI.X R29, R22, R19, R23, 0x2, P0 ;  /* 0x00000013161d9211 */ /* 0x000fe200000f1417 */
[----:B------:R-:W-:Y:S01]  /*06d0*/  IMAD.MOV.U32 R22, RZ, RZ, R26 ;  /* 0x000000ffff167224 */ /* 0x000fe200078e001a */
[C---:B------:R-:W-:Y:S02]  /*06e0*/  ISETP.GE.AND P0, PT, R24.reuse, R9, PT ;  /* 0x000000091800720c */ /* 0x040fe40003f06270 */
[----:B------:R-:W-:Y:S02]  /*06f0*/  MOV R23, R27 ;  /* 0x0000001b00177202 */ /* 0x000fe40000000f00 */
[C---:B------:R-:W-:Y:S01]  /*0700*/  ISETP.LT.OR P0, PT, R24.reuse, RZ, P0 ;  /* 0x000000ff1800720c */ /* 0x040fe20000701670 */
[----:B------:R-:W2:Y:S04]  /*0710*/  @!P1 LDG.E.CONSTANT R29, desc[UR12][R28.64] ;  /* 0x0000000c1c1d9981 */ /* 0x000ea8000c1e9900 */
[----:B------:R-:W2:Y:S08]  /*0720*/  @!P1 LDG.E.CONSTANT R25, desc[UR12][R22.64] ;  /* 0x0000000c16199981 */ /* 0x000eb0000c1e9900 */
[----:B------:R-:W0:Y:S01]  /*0730*/  @!P0 LDC.64 R18, c[0x0][0x380] ;  /* 0x0000e000ff128b82 */ /* 0x000e220000000a00 */
[----:B------:R-:W-:Y:S01]  /*0740*/  @!P0 IADD3 R24, P2, PT, R24, R16, RZ ;  /* 0x0000001018188210 */ /* 0x000fe20007f5e0ff */
[----:B------:R-:W3:Y:S03]  /*0750*/  @!P0 LDG.E.CONSTANT R28, desc[UR12][R22.64+0x4] ;  /* 0x0000040c161c8981 */ /* 0x000ee6000c1e9900 */
[----:B0-----:R-:W-:Y:S01]  /*0760*/  @!P0 LEA R26, P3, R24, R18, 0x2 ;  /* 0x00000012181a8211 */ /* 0x001fe200078610ff */
[----:B------:R-:W-:-:S05]  /*0770*/  @!P0 IMAD.X R18, RZ, RZ, R10, P2 ;  /* 0x000000ffff128224 */ /* 0x000fca00010e060a */
[----:B------:R-:W-:-:S06]  /*0780*/  @!P0 LEA.HI.X R27, R24, R19, R18, 0x2, P3 ;  /* 0x00000013181b8211 */ /* 0x000fcc00018f1412 */
[----:B------:R-:W3:Y:S01]  /*0790*/  @!P0 LDG.E.CONSTANT R27, desc[UR12][R26.64] ;  /* 0x0000000c1a1b8981 */ /* 0x000ee2000c1e9900 */
[----:B------:R-:W-:-:S05]  /*07a0*/  VIADD R24, R11, 0xffffffff ;  /* 0xffffffff0b187836 */ /* 0x000fca0000000000 */
[----:B------:R-:W-:-:S04]  /*07b0*/  ISETP.GE.AND P2, PT, R24, R9, PT ;  /* 0x000000091800720c */ /* 0x000fc80003f46270 */
[----:B------:R-:W-:-:S13]  /*07c0*/  ISETP.LT.OR P2, PT, R24, RZ, P2 ;  /* 0x000000ff1800720c */ /* 0x000fda0001741670 */
[----:B------:R-:W0:Y:S01]  /*07d0*/  @!P2 LDC.64 R18, c[0x0][0x380] ;  /* 0x0000e000ff12ab82 */ /* 0x000e220000000a00 */
[----:B--2---:R-:W-:Y:S01]  /*07e0*/  @!P1 FFMA R6, R29, R25, R6 ;  /* 0x000000191d069223 */ /* 0x004fe20000000006 */
[C---:B------:R-:W-:Y:S02]  /*07f0*/  ISETP.GE.AND P1, PT, R11.reuse, R9, PT ;  /* 0x000000090b00720c */ /* 0x040fe40003f26270 */
[----:B------:R-:W-:Y:S02]  /*0800*/  @!P2 IADD3 R25, P3, PT, R24, R16, RZ ;  /* 0x000000101819a210 */ /* 0x000fe40007f7e0ff */
[----:B------:R-:W-:Y:S02]  /*0810*/  ISETP.LT.OR P1, PT, R11, RZ, P1 ;  /* 0x000000ff0b00720c */ /* 0x000fe40000f21670 */
[----:B0-----:R-:W-:Y:S02]  /*0820*/  @!P2 LEA R24, P4, R25, R18, 0x2 ;  /* 0x000000121918a211 */ /* 0x001fe400078810ff */
[----:B------:R-:W-:-:S04]  /*0830*/  @!P2 IADD3.X R18, PT, PT, RZ, R10, RZ, P3, !PT ;  /* 0x0000000aff12a210 */ /* 0x000fc80001ffe4ff */
[----:B------:R-:W-:-:S05]  /*0840*/  @!P2 LEA.HI.X R25, R25, R19, R18, 0x2, P4 ;  /* 0x000000131919a211 */ /* 0x000fca00020f1412 */
[----:B------:R-:W0:Y:S01]  /*0850*/  @!P1 LDC.64 R18, c[0x0][0x380] ;  /* 0x0000e000ff129b82 */ /* 0x000e220000000a00 */
[----:B------:R-:W2:Y:S01]  /*0860*/  @!P2 LDG.E.CONSTANT R25, desc[UR12][R24.64] ;  /* 0x0000000c1819a981 */ /* 0x000ea2000c1e9900 */
[----:B---3--:R-:W-:Y:S01]  /*0870*/  @!P0 FFMA R6, R27, R28, R6 ;  /* 0x0000001c1b068223 */ /* 0x008fe20000000006 */
[----:B------:R-:W-:Y:S02]  /*0880*/  @!P1 IADD3 R26, P0, PT, R11, R16, RZ ;  /* 0x000000100b1a9210 */ /* 0x000fe40007f1e0ff */
[----:B------:R-:W3:Y:S02]  /*0890*/  @!P1 LDG.E.CONSTANT R28, desc[UR12][R22.64+0xc] ;  /* 0x00000c0c161c9981 */ /* 0x000ee4000c1e9900 */
[----:B0-----:R-:W-:Y:S01]  /*08a0*/  @!P1 LEA R18, P3, R26, R18, 0x2 ;  /* 0x000000121a129211 */ /* 0x001fe200078610ff */
[----:B------:R-:W-:-:S05]  /*08b0*/  @!P1 IMAD.X R27, RZ, RZ, R10, P0 ;  /* 0x000000ffff1b9224 */ /* 0x000fca00000e060a */
[----:B------:R-:W-:Y:S02]  /*08c0*/  @!P1 LEA.HI.X R19, R26, R19, R27, 0x2, P3 ;  /* 0x000000131a139211 */ /* 0x000fe400018f141b */
[----:B------:R-:W2:Y:S04]  /*08d0*/  @!P2 LDG.E.CONSTANT R26, desc[UR12][R22.64+0x8] ;  /* 0x0000080c161aa981 */ /* 0x000ea8000c1e9900 */
[----:B------:R-:W3:Y:S01]  /*08e0*/  @!P1 LDG.E.CONSTANT R19, desc[UR12][R18.64] ;  /* 0x0000000c12139981 */ /* 0x000ee2000c1e9900 */
[----:B------:R-:W-:-:S04]  /*08f0*/  UIADD3 UR7, UPT, UPT, UR7, 0x4, URZ ;  /* 0x0000000407077890 */ /* 0x000fc8000fffe0ff */
[----:B------:R-:W-:Y:S01]  /*0900*/  UISETP.NE.AND UP0, UPT, UR7, URZ, UPT ;  /* 0x000000ff0700728c */ /* 0x000fe2000bf05270 */
[----:B------:R-:W-:Y:S01]  /*0910*/  IADD3 R11, PT, PT, R11, 0x4, RZ ;  /* 0x000000040b0b7810 */ /* 0x000fe20007ffe0ff */
[----:B--2---:R-:W-:Y:S01]  /*0920*/  @!P2 FFMA R6, R25, R26, R6 ;  /* 0x0000001a1906a223 */ /* 0x004fe20000000006 */
[----:B------:R-:W-:-:S03]  /*0930*/  IADD3 R26, P0, PT, R22, 0x10, RZ ;  /* 0x00000010161a7810 */ /* 0x000fc60007f1e0ff */
[----:B---3--:R-:W-:Y:S02]  /*0940*/  @!P1 FFMA R6, R19, R28, R6 ;  /* 0x0000001c13069223 */ /* 0x008fe40000000006 */
[----:B------:R-:W-:Y:S01]  /*0950*/  IMAD.X R27, RZ, RZ, R23, P0 ;  /* 0x000000ffff1b7224 */ /* 0x000fe200000e0617 */
[----:B------:R-:W-:Y:S07]  /*0960*/  BRA.U UP0, `(.L_x_59) ;  /* 0xfffffffd00307547 */ /* 0x000fee000b83ffff */
[----:B------:R-:W-:-:S05]  /*0970*/  UMOV UR7, UR8 ;  /* 0x0000000800077c82 */ /* 0x000fca0008000000 */
.L_x_58:
[----:B------:R-:W-:-:S09]  /*0980*/  UISETP.NE.AND UP0, UPT, UR10, URZ, UPT ;  /* 0x000000ff0a00728c */ /* 0x000fd2000bf05270 */
[----:B------:R-:W-:Y:S05]  /*0990*/  BRA.U !UP0, `(.L_x_57) ;  /* 0x0000000108d47547 */ /* 0x000fea000b800000 */
[----:B------:R-:W-:Y:S01]  /*09a0*/  VIADD R11, R5, UR7 ;  /* 0x00000007050b7c36 */ /* 0x000fe20008000000 */
[----:B------:R-:W0:Y:S01]  /*09b0*/  LDC R26, c[0x0][0x3b4] ;  /* 0x0000ed00ff1a7b82 */ /* 0x000e220000000800 */
[----:B------:R-:W-:Y:S01]  /*09c0*/  IADD3 R27, P2, PT, R14, UR6, RZ ;  /* 0x000000060e1b7c10 */ /* 0x000fe2000ff5e0ff */
[----:B------:R-:W-:Y:S02]  /*09d0*/  IMAD.MOV.U32 R25, RZ, RZ, RZ ;  /* 0x000000ffff197224 */ /* 0x000fe400078e00ff */
[----:B------:R-:W-:-:S04]  /*09e0*/  ISETP.GE.AND P0, PT, R11, R9, PT ;  /* 0x000000090b00720c */ /* 0x000fc80003f06270 */
[----:B------:R-:W-:-:S13]  /*09f0*/  ISETP.LT.OR P0, PT, R11, RZ, P0 ;  /* 0x000000ff0b00720c */ /* 0x000fda0000701670 */
[----:B------:R-:W1:Y:S01]  /*0a00*/  @!P0 LDC.64 R18, c[0x0][0x380] ;  /* 0x0000e000ff128b82 */ /* 0x000e620000000a00 */
[----:B------:R-:W-:-:S05]  /*0a10*/  @!P0 IADD3 R23, P1, PT, R11, R16, RZ ;  /* 0x000000100b178210 */ /* 0x000fca0007f3e0ff */
[----:B------:R-:W-:Y:S01]  /*0a20*/  @!P0 IMAD.X R24, RZ, RZ, R10, P1 ;  /* 0x000000ffff188224 */ /* 0x000fe200008e060a */
[----:B-1----:R-:W-:-:S04]  /*0a30*/  @!P0 LEA R22, P1, R23, R18, 0x2 ;  /* 0x0000001217168211 */ /* 0x002fc800078210ff */
[----:B------:R-:W-:Y:S01]  /*0a40*/  @!P0 LEA.HI.X R23, R23, R19, R24, 0x2, P1 ;  /* 0x0000001317178211 */ /* 0x000fe200008f1418 */
[----:B------:R-:W-:Y:S01]  /*0a50*/  IMAD.X R19, RZ, RZ, R8, P2 ;  /* 0x000000ffff137224 */ /* 0x000fe200010e0608 */
[----:B------:R-:W-:-:S04]  /*0a60*/  MOV R24, UR7 ;  /* 0x0000000700187c02 */ /* 0x000fc80008000f00 */
[----:B------:R-:W2:Y:S01]  /*0a70*/  @!P0 LDG.E.CONSTANT R23, desc[UR12][R22.64] ;  /* 0x0000000c16178981 */ /* 0x000ea2000c1e9900 */
[----:B0-----:R-:W-:-:S04]  /*0a80*/  IMAD.WIDE.U32 R24, R27, R26, R24 ;  /* 0x0000001a1b187225 */ /* 0x001fc800078e0018 */
[----:B------:R-:W-:Y:S02]  /*0a90*/  IMAD R26, R19, R26, RZ ;  /* 0x0000001a131a7224 */ /* 0x000fe400078e02ff */
[----:B------:R-:W0:Y:S02]  /*0aa0*/  LDC.64 R18, c[0x0][0x388] ;  /* 0x0000e200ff127b82 */ /* 0x000e240000000a00 */
[----:B------:R-:W-:-:S05]  /*0ab0*/  IMAD R27, R27, UR11, R26 ;  /* 0x0000000b1b1b7c24 */ /* 0x000fca000f8e021a */
[----:B------:R-:W-:Y:S02]  /*0ac0*/  IADD3 R25, PT, PT, R25, R27, RZ ;  /* 0x0000001b19197210 */ /* 0x000fe40007ffe0ff */
[----:B0-----:R-:W-:-:S04]  /*0ad0*/  LEA R18, P1, R24, R18, 0x2 ;  /* 0x0000001218127211 */ /* 0x001fc800078210ff */
[----:B------:R-:W-:-:S05]  /*0ae0*/  LEA.HI.X R19, R24, R19, R25, 0x2, P1 ;  /* 0x0000001318137211 */ /* 0x000fca00008f1419 */
[----:B------:R-:W2:Y:S01]  /*0af0*/  @!P0 LDG.E.CONSTANT R24, desc[UR12][R18.64] ;  /* 0x0000000c12188981 */ /* 0x000ea2000c1e9900 */
[----:B------:R-:W-:Y:S01]  /*0b00*/  UISETP.NE.AND UP0, UPT, UR10, 0x1, UPT ;  /* 0x000000010a00788c */ /* 0x000fe2000bf05270 */
[----:B--2---:R-:W-:-:S08]  /*0b10*/  @!P0 FFMA R6, R23, R24, R6 ;  /* 0x0000001817068223 */ /* 0x004fd00000000006 */
        /* <DEDUP_REMOVED lines=11> */
[----:B------:R-:W2:Y:S04]  /*0bd0*/  LDG.E.CONSTANT R24, desc[UR12][R18.64+0x4] ;  /* 0x0000040c12187981 */ /* 0x000ea8000c1e9900 */
[----:B------:R-:W2:Y:S02]  /*0be0*/  LDG.E.CONSTANT R23, desc[UR12][R22.64] ;  /* 0x0000000c16177981 */ /* 0x000ea4000c1e9900 */
[----:B--2---:R-:W-:-:S07]  /*0bf0*/  FFMA R6, R23, R24, R6 ;  /* 0x0000001817067223 */ /* 0x004fce0000000006 */
.L_x_61:
[----:B------:R-:W-:Y:S05]  /*0c00*/  BSYNC.RECONVERGENT B1 ;  /* 0x0000000000017941 */ /* 0x000fea0003800200 */
.L_x_60:
[----:B------:R-:W-:-:S09]  /*0c10*/  UISETP.NE.AND UP0, UPT, UR10, 0x2, UPT ;  /* 0x000000020a00788c */ /* 0x000fd2000bf05270 */
[----:B------:R-:W-:Y:S05]  /*0c20*/  BRA.U !UP0, `(.L_x_57) ;  /* 0x0000000108307547 */ /* 0x000fea000b800000 */
[----:B------:R-:W-:-:S04]  /*0c30*/  IADD3 R11, PT, PT, R11, 0x2, RZ ;  /* 0x000000020b0b7810 */ /* 0x000fc80007ffe0ff */
[----:B------:R-:W-:-:S04]  /*0c40*/  ISETP.GE.AND P0, PT, R11, R9, PT ;  /* 0x000000090b00720c */ /* 0x000fc80003f06270 */
[----:B------:R-:W-:-:S13]  /*0c50*/  ISETP.LT.OR P0, PT, R11, RZ, P0 ;  /* 0x000000ff0b00720c */ /* 0x000fda0000701670 */
[----:B------:R-:W-:Y:S05]  /*0c60*/  @P0 BRA `(.L_x_57) ;  /* 0x0000000000200947 */ /* 0x000fea0003800000 */
[----:B------:R-:W0:Y:S01]  /*0c70*/  LDCU.64 UR14, c[0x0][0x380] ;  /* 0x00007000ff0e77ac */ /* 0x000e220008000a00 */
[----:B------:R-:W-:Y:S01]  /*0c80*/  IADD3 R16, P0, PT, R11, R16, RZ ;  /* 0x000000100b107210 */ /* 0x000fe20007f1e0ff */
[----:B------:R-:W2:Y:S04]  /*0c90*/  LDG.E.CONSTANT R18, desc[UR12][R18.64+0x8] ;  /* 0x0000080c12127981 */ /* 0x000ea8000c1e9900 */
[----:B------:R-:W-:Y:S01]  /*0ca0*/  IMAD.X R9, RZ, RZ, R10, P0 ;  /* 0x000000ffff097224 */ /* 0x000fe200000e060a */
[----:B0-----:R-:W-:-:S04]  /*0cb0*/  LEA R10, P0, R16, UR14, 0x2 ;  /* 0x0000000e100a7c11 */ /* 0x001fc8000f8010ff */
[----:B------:R-:W-:-:S06]  /*0cc0*/  LEA.HI.X R11, R16, UR15, R9, 0x2, P0 ;  /* 0x0000000f100b7c11 */ /* 0x000fcc00080f1409 */
[----:B------:R-:W2:Y:S02]  /*0cd0*/  LDG.E.CONSTANT R11, desc[UR12][R10.64] ;  /* 0x0000000c0a0b7981 */ /* 0x000ea4000c1e9900 */
[----:B--2---:R-:W-:-:S07]  /*0ce0*/  FFMA R6, R11, R18, R6 ;  /* 0x000000120b067223 */ /* 0x004fce0000000006 */
.L_x_57:
[----:B------:R-:W-:Y:S05]  /*0cf0*/  BSYNC.RECONVERGENT B0 ;  /* 0x0000000000007941 */ /* 0x000fea0003800200 */
.L_x_56:
[----:B------:R-:W0:Y:S01]  /*0d00*/  LDCU UR7, c[0x0][0x3b0] ;  /* 0x00007600ff0777ac */ /* 0x000e220008000800 */
[----:B------:R-:W-:-:S04]  /*0d10*/  UIADD3 UR6, UPT, UPT, UR6, 0x1, URZ ;  /* 0x0000000106067890 */ /* 0x000fc8000fffe0ff */
[----:B0-----:R-:W-:-:S09]  /*0d20*/  UISETP.NE.AND UP0, UPT, UR6, UR7, UPT ;  /* 0x000000070600728c */ /* 0x001fd2000bf05270 */
[----:B------:R-:W-:Y:S05]  /*0d30*/  BRA.U UP0, `(.L_x_62) ;  /* 0xfffffff500c07547 */ /* 0x000fea000b83ffff */
.L_x_55:
[----:B------:R-:W0:Y:S01]  /*0d40*/  LDCU UR6, c[0x0][0x3ac] ;  /* 0x00007580ff0677ac */ /* 0x000e220008000800 */
[----:B------:R-:W-:-:S04]  /*0d50*/  UIADD3 UR5, UPT, UPT, UR5, 0x1, URZ ;  /* 0x0000000105057890 */ /* 0x000fc8000fffe0ff */
[----:B0-----:R-:W-:-:S09]  /*0d60*/  UISETP.NE.AND UP0, UPT, UR5, UR6, UPT ;  /* 0x000000060500728c */ /* 0x001fd2000bf05270 */
[----:B------:R-:W-:Y:S05]  /*0d70*/  BRA.U UP0, `(.L_x_63) ;  /* 0xfffffff500587547 */ /* 0x000fea000b83ffff */
.L_x_54:
[----:B------:R-:W0:Y:S01]  /*0d80*/  LDC.64 R12, c[0x0][0x3b8] ;  /* 0x0000ee00ff0c7b82 */ /* 0x000e220000000a00 */
[----:B------:R-:W-:Y:S01]  /*0d90*/  HFMA2 R9, -RZ, RZ, 0, 0 ;  /* 0x00000000ff097431 */ /* 0x000fe200000001ff */
[----:B------:R-:W1:Y:S01]  /*0da0*/  LDCU UR14, c[0x0][0x3c0] ;  /* 0x00007800ff0e77ac */ /* 0x000e620008000800 */
[----:B------:R-:W-:Y:S01]  /*0db0*/  IMAD.MOV.U32 R8, RZ, RZ, R2 ;  /* 0x000000ffff087224 */ /* 0x000fe200078e0002 */
[----:B------:R-:W-:Y:S01]  /*0dc0*/  SHF.R.S32.HI R21, RZ, 0x1f, R20 ;  /* 0x0000001fff157819 */ /* 0x000fe20000011414 */
[----:B------:R-:W-:Y:S01]  /*0dd0*/  IMAD.MOV.U32 R10, RZ, RZ, R0 ;  /* 0x000000ffff0a7224 */ /* 0x000fe200078e0000 */
[----:B------:R-:W2:Y:S01]  /*0de0*/  LDCU.64 UR6, c[0x0][0x398] ;  /* 0x00007300ff0677ac */ /* 0x000ea20008000a00 */
[----:B------:R-:W-:Y:S01]  /*0df0*/  IMAD.MOV.U32 R11, RZ, RZ, RZ ;  /* 0x000000ffff0b7224 */ /* 0x000fe200078e00ff */
[----:B-1----:R-:W-:Y:S01]  /*0e00*/  USHF.R.S32.HI UR5, URZ, 0x1f, UR14 ;  /* 0x0000001fff057899 */ /* 0x002fe2000801140e */
[----:B0-----:R-:W-:Y:S01]  /*0e10*/  IMAD.WIDE.U32 R8, R12, UR4, R8 ;  /* 0x000000040c087c25 */ /* 0x001fe2000f8e0008 */
[----:B------:R-:W-:-:S03]  /*0e20*/  UIADD3 UR4, UPT, UPT, UR4, 0x1, URZ ;  /* 0x0000000104047890 */ /* 0x000fc6000fffe0ff */
[-C--:B------:R-:W-:Y:S02]  /*0e30*/  IMAD R7, R9, R13.reuse, RZ ;  /* 0x0000000d09077224 */ /* 0x080fe400078e02ff */
[----:B------:R-:W-:-:S05]  /*0e40*/  IMAD.WIDE.U32 R10, R8, R13, R10 ;  /* 0x0000000d080a7225 */ /* 0x000fca00078e000a */
[----:B------:R-:W-:Y:S01]  /*0e50*/  IADD3 R7, PT, PT, R11, R7, RZ ;  /* 0x000000070b077210 */ /* 0x000fe20007ffe0ff */
[----:B------:R-:W-:-:S04]  /*0e60*/  IMAD.WIDE.U32 R8, R10, UR14, R20 ;  /* 0x0000000e0a087c25 */ /* 0x000fc8000f8e0014 */
[----:B------:R-:W-:-:S04]  /*0e70*/  IMAD R7, R7, UR14, RZ ;  /* 0x0000000e07077c24 */ /* 0x000fc8000f8e02ff */
[----:B------:R-:W-:Y:S01]  /*0e80*/  IMAD R7, R10, UR5, R7 ;  /* 0x000000050a077c24 */ /* 0x000fe2000f8e0207 */
[----:B--2---:R-:W-:Y:S01]  /*0e90*/  LEA R10, P0, R8, UR6, 0x2 ;  /* 0x00000006080a7c11 */ /* 0x004fe2000f8010ff */
[----:B------:R-:W0:Y:S02]  /*0ea0*/  LDCU UR5, c[0x0][0x3a0] ;  /* 0x00007400ff0577ac */ /* 0x000e240008000800 */
[----:B------:R-:W-:-:S05]  /*0eb0*/  IMAD.IADD R7, R9, 0x1, R7 ;  /* 0x0000000109077824 */ /* 0x000fca00078e0207 */
[----:B------:R-:W-:-:S05]  /*0ec0*/  LEA.HI.X R11, R8, UR7, R7, 0x2, P0 ;  /* 0x00000007080b7c11 */ /* 0x000fca00080f1407 */
[----:B------:R1:W-:Y:S01]  /*0ed0*/  STG.E desc[UR12][R10.64], R6 ;  /* 0x000000060a007986 */ /* 0x0003e2000c10190c */
[----:B0-----:R-:W-:-:S09]  /*0ee0*/  UISETP.NE.AND UP0, UPT, UR4, UR5, UPT ;  /* 0x000000050400728c */ /* 0x001fd2000bf05270 */
[----:B-1----:R-:W-:Y:S05]  /*0ef0*/  BRA.U UP0, `(.L_x_64) ;  /* 0xfffffff100e07547 */ /* 0x002fea000b83ffff */
[----:B------:R-:W-:Y:S05]  /*0f00*/  EXIT ;  /* 0x000000000000794d */ /* 0x000fea0003800000 */
.L_x_65:
        /* <DEDUP_REMOVED lines=15> */
.L_x_68:


//--------------------- .nv.shared._Z17large_kernel_convPKfS0_S0_Pfiiiiiiiiiiiii --------------------------
	.section	.nv.shared._Z17large_kernel_convPKfS0_S0_Pfiiiiiiiiiiiii,"aw",@nobits
	.sectionflags	@""
	.align	4
.nv.shared._Z17large_kernel_convPKfS0_S0_Pfiiiiiiiiiiiii:
	.zero		1124


//--------------------- .nv.shared.reserved.0     --------------------------
	.section	.nv.shared.reserved.0,"aw",@nobits
	.weak		__nv_reservedSMEM_offset_0_alias
	.size		__nv_reservedSMEM_offset_0_alias, 0, 64
	.other		__nv_reservedSMEM_offset_0_alias,@"STO_CUDA_RESERVED_SHARED STV_DEFAULT"
__nv_reservedSMEM_offset_0_alias:
	.zero		0
	.zero		64


//--------------------- .nv.shared._Z18medium_kernel_convPKfS0_S0_Pfiiiiiiiiiiiii --------------------------
	.section	.nv.shared._Z18medium_kernel_convPKfS0_S0_Pfiiiiiiiiiiiii,"aw",@nobits
	.sectionflags	@""
	.align	4
.nv.shared._Z18medium_kernel_convPKfS0_S0_Pfiiiiiiiiiiiii:
	.zero		1280


//--------------------- .nv.constant0._Z17large_kernel_convPKfS0_S0_Pfiiiiiiiiiiiii --------------------------
	.section	.nv.constant0._Z17large_kernel_convPKfS0_S0_Pfiiiiiiiiiiiii,"a",@progbits
	.sectionflags	@""
	.align	4
.nv.constant0._Z17large_kernel_convPKfS0_S0_Pfiiiiiiiiiiiii:
	.zero		980


//--------------------- .nv.constant0._Z18medium_kernel_convPKfS0_S0_Pfiiiiiiiiiiiii --------------------------
	.section	.nv.constant0._Z18medium_kernel_convPKfS0_S0_Pfiiiiiiiiiiiii,"a",@progbits
	.sectionflags	@""
	.align	4
.nv.constant0._Z18medium_kernel_convPKfS0_S0_Pfiiiiiiiiiiiii:
	.zero		980


//--------------------- .nv.constant0._Z17small_kernel_convPKfS0_S0_Pfiiiiiiiiiiiii --------------------------
	.section	.nv.constant0._Z17small_kernel_convPKfS0_S0_Pfiiiiiiiiiiiii,"a",@progbits
	.sectionflags	@""
	.align	4
.nv.constant0._Z17small_kernel_convPKfS0_S0_Pfiiiiiiiiiiiii:
	.zero		980


//--------------------- SYMBOLS --------------------------

	.type		.nv.reservedSmem.offset0,@object
	.size		.nv.reservedSmem.offset0,0x4
	.type		.nv.reservedSmem.cap,@object
	.size		.nv.reservedSmem.cap,0x4
